//
// Generated by NVIDIA NVVM Compiler
//
// Compiler Build ID: CL-36424714
// Cuda compilation tools, release 13.0, V13.0.88
// Based on NVVM 20.0.0
//

.version 9.0
.target sm_100
.address_size 64

	// .globl	CalcPhysics
.func  (.param .b64 func_retval0) __internal_accurate_pow
(
	.param .b64 __internal_accurate_pow_param_0
)
;

.visible .entry CalcPhysics(
	.param .u64 .ptr .align 1 CalcPhysics_param_0,
	.param .u32 CalcPhysics_param_1,
	.param .f64 CalcPhysics_param_2,
	.param .u64 .ptr .align 1 CalcPhysics_param_3,
	.param .u32 CalcPhysics_param_4
)
{
	.reg .pred 	%p<20>;
	.reg .b32 	%r<78>;
	.reg .b64 	%rd<34>;
	.reg .b64 	%fd<94>;

	ld.param.u64 	%rd7, [CalcPhysics_param_0];
	ld.param.u32 	%r12, [CalcPhysics_param_1];
	cvta.to.global.u64 	%rd1, %rd7;
	mov.u32 	%r1, %ntid.x;
	mov.u32 	%r2, %ctaid.x;
	mov.u32 	%r3, %tid.x;
	mad.lo.s32 	%r4, %r1, %r2, %r3;
	setp.ge.s32 	%p1, %r4, %r12;
	@%p1 bra 	$L__BB0_17;
	ld.param.u64 	%rd29, [CalcPhysics_param_3];
	cvta.to.global.u64 	%rd9, %rd29;
	mul.wide.s32 	%rd10, %r4, 120;
	add.s64 	%rd2, %rd9, %rd10;
	add.s64 	%rd11, %rd1, %rd10;
	ld.global.v2.u32 	{%r13, %r14}, [%rd11];
	mov.b64 	%rd12, {%r13, %r14};
	ld.global.v2.u32 	{%r15, %r16}, [%rd11+8];
	mov.b64 	%rd13, {%r15, %r16};
	ld.global.v2.u32 	{%r17, %r18}, [%rd11+16];
	mov.b64 	%rd14, {%r17, %r18};
	ld.global.v2.u32 	{%r19, %r20}, [%rd11+24];
	ld.global.v2.u32 	{%r21, %r22}, [%rd11+32];
	ld.global.v2.u32 	{%r23, %r24}, [%rd11+40];
	ld.global.v2.u32 	{%r25, %r26}, [%rd11+48];
	ld.global.v2.u32 	{%r27, %r28}, [%rd11+56];
	.pragma "used_bytes_mask 15";
	ld.global.v2.u32 	{%r29, %r30}, [%rd11+64];
	ld.global.v2.u32 	{%r31, %r32}, [%rd11+72];
	ld.global.v2.u32 	{%r33, %r34}, [%rd11+80];
	.pragma "used_bytes_mask 15";
	ld.global.v2.u32 	{%r35, %r36}, [%rd11+88];
	ld.global.v2.u32 	{%r37, %r38}, [%rd11+96];
	ld.global.v2.u32 	{%r39, %r40}, [%rd11+104];
	ld.global.v2.u32 	{%r41, %r42}, [%rd11+112];
	st.global.v2.u32 	[%rd2], {%r13, %r14};
	st.global.v2.u32 	[%rd2+8], {%r15, %r16};
	st.global.v2.u32 	[%rd2+16], {%r17, %r18};
	st.global.v2.u32 	[%rd2+24], {%r19, %r20};
	st.global.v2.u32 	[%rd2+32], {%r21, %r22};
	st.global.v2.u32 	[%rd2+40], {%r23, %r24};
	st.global.v2.u32 	[%rd2+48], {%r25, %r26};
	st.global.v2.u32 	[%rd2+56], {%r27, %r28};
	st.global.v2.u32 	[%rd2+64], {%r29, %r30};
	st.global.v2.u32 	[%rd2+72], {%r31, %r32};
	st.global.v2.u32 	[%rd2+80], {%r33, %r34};
	st.global.v2.u32 	[%rd2+88], {%r35, %r36};
	st.global.v2.u32 	[%rd2+96], {%r37, %r38};
	st.global.v2.u32 	[%rd2+104], {%r39, %r40};
	st.global.v2.u32 	[%rd2+112], {%r41, %r42};
	ld.global.u32 	%r43, [%rd11+80];
	setp.ne.s32 	%p2, %r43, 1;
	mov.b64 	%fd1, %rd12;
	mov.b64 	%fd2, %rd13;
	mov.b64 	%fd3, %rd14;
	@%p2 bra 	$L__BB0_17;
	ld.param.u32 	%r71, [CalcPhysics_param_1];
	st.global.v2.u32 	[%rd2+104], {%r3, %r2};
	st.global.u32 	[%rd2+112], %r1;
	mov.b64 	%rd15, 0;
	st.global.u64 	[%rd2+40], %rd15;
	st.global.u64 	[%rd2+48], %rd15;
	st.global.u64 	[%rd2+56], %rd15;
	setp.lt.s32 	%p3, %r71, 1;
	@%p3 bra 	$L__BB0_16;
	ld.param.u32 	%r72, [CalcPhysics_param_1];
	setp.eq.s32 	%p4, %r72, 1;
	mov.b32 	%r77, 0;
	mov.f64 	%fd88, 0d0000000000000000;
	mov.f64 	%fd89, %fd88;
	mov.f64 	%fd90, %fd88;
	@%p4 bra 	$L__BB0_12;
	neg.s32 	%r75, %r4;
	add.s64 	%rd33, %rd1, 120;
	mov.b32 	%r76, 0;
	mov.f64 	%fd88, 0d0000000000000000;
$L__BB0_5:
	setp.eq.s32 	%p5, %r75, 0;
	ld.global.u32 	%r46, [%rd33+-40];
	setp.ne.s32 	%p6, %r46, 1;
	or.pred  	%p7, %p5, %p6;
	@%p7 bra 	$L__BB0_8;
	ld.global.f64 	%fd37, [%rd33+-120];
	sub.f64 	%fd10, %fd37, %fd1;
	ld.global.f64 	%fd38, [%rd33+-112];
	sub.f64 	%fd11, %fd38, %fd2;
	mul.f64 	%fd39, %fd11, %fd11;
	fma.rn.f64 	%fd40, %fd10, %fd10, %fd39;
	setp.leu.f64 	%p8, %fd40, 0d0000000000000000;
	@%p8 bra 	$L__BB0_8;
	ld.param.u64 	%rd30, [CalcPhysics_param_3];
	sqrt.rn.f64 	%fd43, %fd40;
	ld.global.f64 	%fd44, [%rd33+-104];
	mul.f64 	%fd45, %fd3, %fd44;
	fma.rn.f64 	%fd46, %fd43, %fd43, 0d4010000000000000;
	div.rn.f64 	%fd47, %fd45, %fd46;
	mul.f64 	%fd48, %fd10, %fd47;
	div.rn.f64 	%fd49, %fd48, %fd43;
	mul.f64 	%fd50, %fd11, %fd47;
	div.rn.f64 	%fd51, %fd50, %fd43;
	add.f64 	%fd90, %fd90, %fd47;
	cvta.to.global.u64 	%rd16, %rd30;
	mov.u32 	%r47, %ntid.x;
	mov.u32 	%r48, %ctaid.x;
	mov.u32 	%r49, %tid.x;
	mad.lo.s32 	%r50, %r47, %r48, %r49;
	mul.wide.s32 	%rd17, %r50, 120;
	add.s64 	%rd18, %rd16, %rd17;
	st.global.f64 	[%rd18+56], %fd90;
	add.f64 	%fd89, %fd89, %fd49;
	st.global.f64 	[%rd18+40], %fd89;
	add.f64 	%fd88, %fd51, %fd88;
	st.global.f64 	[%rd18+48], %fd88;
$L__BB0_8:
	add.s32 	%r51, %r76, 1;
	mov.u32 	%r52, %ntid.x;
	mov.u32 	%r53, %ctaid.x;
	mov.u32 	%r54, %tid.x;
	mad.lo.s32 	%r55, %r52, %r53, %r54;
	setp.eq.s32 	%p9, %r55, %r51;
	ld.global.u32 	%r56, [%rd33+80];
	setp.ne.s32 	%p10, %r56, 1;
	or.pred  	%p11, %p9, %p10;
	@%p11 bra 	$L__BB0_11;
	ld.global.f64 	%fd52, [%rd33];
	sub.f64 	%fd18, %fd52, %fd1;
	ld.global.f64 	%fd53, [%rd33+8];
	sub.f64 	%fd19, %fd53, %fd2;
	mul.f64 	%fd54, %fd19, %fd19;
	fma.rn.f64 	%fd55, %fd18, %fd18, %fd54;
	setp.leu.f64 	%p12, %fd55, 0d0000000000000000;
	@%p12 bra 	$L__BB0_11;
	ld.param.u64 	%rd31, [CalcPhysics_param_3];
	sqrt.rn.f64 	%fd58, %fd55;
	ld.global.f64 	%fd59, [%rd33+16];
	mul.f64 	%fd60, %fd3, %fd59;
	fma.rn.f64 	%fd61, %fd58, %fd58, 0d4010000000000000;
	div.rn.f64 	%fd62, %fd60, %fd61;
	mul.f64 	%fd63, %fd18, %fd62;
	div.rn.f64 	%fd64, %fd63, %fd58;
	mul.f64 	%fd65, %fd19, %fd62;
	div.rn.f64 	%fd66, %fd65, %fd58;
	add.f64 	%fd90, %fd90, %fd62;
	cvta.to.global.u64 	%rd19, %rd31;
	mul.wide.s32 	%rd20, %r55, 120;
	add.s64 	%rd21, %rd19, %rd20;
	st.global.f64 	[%rd21+56], %fd90;
	add.f64 	%fd89, %fd89, %fd64;
	st.global.f64 	[%rd21+40], %fd89;
	add.f64 	%fd88, %fd66, %fd88;
	st.global.f64 	[%rd21+48], %fd88;
$L__BB0_11:
	ld.param.u32 	%r73, [CalcPhysics_param_1];
	add.s32 	%r76, %r76, 2;
	add.s32 	%r75, %r75, 2;
	add.s64 	%rd33, %rd33, 240;
	and.b32  	%r77, %r73, 2147483646;
	setp.ne.s32 	%p13, %r76, %r77;
	@%p13 bra 	$L__BB0_5;
$L__BB0_12:
	ld.param.u32 	%r74, [CalcPhysics_param_1];
	and.b32  	%r61, %r74, 1;
	setp.eq.b32 	%p14, %r61, 1;
	not.pred 	%p15, %p14;
	@%p15 bra 	$L__BB0_16;
	ld.param.u64 	%rd28, [CalcPhysics_param_0];
	mov.u32 	%r62, %ntid.x;
	mov.u32 	%r63, %ctaid.x;
	mov.u32 	%r64, %tid.x;
	mad.lo.s32 	%r65, %r62, %r63, %r64;
	setp.eq.s32 	%p16, %r65, %r77;
	cvta.to.global.u64 	%rd22, %rd28;
	mul.wide.u32 	%rd23, %r77, 120;
	add.s64 	%rd24, %rd22, %rd23;
	add.s64 	%rd6, %rd24, 80;
	ld.global.u32 	%r66, [%rd24+80];
	setp.ne.s32 	%p17, %r66, 1;
	or.pred  	%p18, %p16, %p17;
	@%p18 bra 	$L__BB0_16;
	ld.global.f64 	%fd67, [%rd6+-80];
	sub.f64 	%fd32, %fd67, %fd1;
	ld.global.f64 	%fd68, [%rd6+-72];
	sub.f64 	%fd33, %fd68, %fd2;
	mul.f64 	%fd69, %fd33, %fd33;
	fma.rn.f64 	%fd34, %fd32, %fd32, %fd69;
	setp.leu.f64 	%p19, %fd34, 0d0000000000000000;
	@%p19 bra 	$L__BB0_16;
	ld.param.u64 	%rd32, [CalcPhysics_param_3];
	sqrt.rn.f64 	%fd70, %fd34;
	ld.global.f64 	%fd71, [%rd6+-64];
	mul.f64 	%fd72, %fd3, %fd71;
	fma.rn.f64 	%fd73, %fd70, %fd70, 0d4010000000000000;
	div.rn.f64 	%fd74, %fd72, %fd73;
	mul.f64 	%fd75, %fd32, %fd74;
	div.rn.f64 	%fd76, %fd75, %fd70;
	mul.f64 	%fd77, %fd33, %fd74;
	div.rn.f64 	%fd78, %fd77, %fd70;
	add.f64 	%fd79, %fd90, %fd74;
	cvta.to.global.u64 	%rd25, %rd32;
	mul.wide.s32 	%rd26, %r65, 120;
	add.s64 	%rd27, %rd25, %rd26;
	st.global.f64 	[%rd27+56], %fd79;
	add.f64 	%fd80, %fd89, %fd76;
	st.global.f64 	[%rd27+40], %fd80;
	add.f64 	%fd81, %fd78, %fd88;
	st.global.f64 	[%rd27+48], %fd81;
$L__BB0_16:
	bar.sync 	0;
$L__BB0_17:
	ret;

}
	// .globl	CollideBodies
.visible .entry CollideBodies(
	.param .u64 .ptr .align 1 CollideBodies_param_0,
	.param .u32 CollideBodies_param_1,
	.param .u64 .ptr .align 1 CollideBodies_param_2,
	.param .u32 CollideBodies_param_3,
	.param .f64 CollideBodies_param_4
)
{
	.reg .pred 	%p<126>;
	.reg .b32 	%r<200>;
	.reg .b64 	%rd<51>;
	.reg .b64 	%fd<297>;

	ld.param.u64 	%rd11, [CollideBodies_param_0];
	ld.param.u32 	%r38, [CollideBodies_param_1];
	cvta.to.global.u64 	%rd1, %rd11;
	mov.u32 	%r39, %ntid.x;
	mov.u32 	%r40, %ctaid.x;
	mov.u32 	%r41, %tid.x;
	mad.lo.s32 	%r1, %r39, %r40, %r41;
	setp.ge.s32 	%p2, %r1, %r38;
	mul.wide.s32 	%rd12, %r1, 120;
	add.s64 	%rd13, %rd1, %rd12;
	add.s64 	%rd2, %rd13, 80;
	ld.global.u32 	%r42, [%rd13+80];
	setp.ne.s32 	%p3, %r42, 1;
	or.pred  	%p4, %p2, %p3;
	@%p4 bra 	$L__BB1_81;
	ld.param.u64 	%rd43, [CollideBodies_param_2];
	cvta.to.global.u64 	%rd14, %rd43;
	mul.wide.s32 	%rd15, %r1, 120;
	add.s64 	%rd16, %rd14, %rd15;
	ld.global.v2.u32 	{%r43, %r44}, [%rd2+-80];
	mov.b64 	%rd17, {%r43, %r44};
	ld.global.v2.u32 	{%r45, %r46}, [%rd2+-72];
	mov.b64 	%rd18, {%r45, %r46};
	ld.global.v2.u32 	{%r47, %r48}, [%rd2+-64];
	mov.b64 	%rd19, {%r47, %r48};
	ld.global.v2.u32 	{%r49, %r50}, [%rd2+-56];
	mov.b64 	%rd20, {%r49, %r50};
	ld.global.v2.u32 	{%r51, %r52}, [%rd2+-48];
	mov.b64 	%rd21, {%r51, %r52};
	ld.global.v2.u32 	{%r53, %r54}, [%rd2+-40];
	mov.b64 	%rd22, {%r53, %r54};
	ld.global.v2.u32 	{%r55, %r56}, [%rd2+-32];
	mov.b64 	%rd23, {%r55, %r56};
	ld.global.v2.u32 	{%r57, %r58}, [%rd2+-24];
	.pragma "used_bytes_mask 15";
	ld.global.v2.u32 	{%r59, %r60}, [%rd2+-16];
	ld.global.v2.u32 	{%r61, %r62}, [%rd2+-8];
	mov.b64 	%rd3, {%r61, %r62};
	ld.global.v2.u32 	{%r63, %r64}, [%rd2];
	.pragma "used_bytes_mask 15";
	ld.global.v2.u32 	{%r65, %r66}, [%rd2+8];
	ld.global.v2.u32 	{%r67, %r68}, [%rd2+16];
	ld.global.v2.u32 	{%r69, %r70}, [%rd2+24];
	ld.global.v2.u32 	{%r71, %r72}, [%rd2+32];
	st.global.v2.u32 	[%rd16], {%r43, %r44};
	st.global.v2.u32 	[%rd16+8], {%r45, %r46};
	st.global.v2.u32 	[%rd16+16], {%r47, %r48};
	st.global.v2.u32 	[%rd16+24], {%r49, %r50};
	st.global.v2.u32 	[%rd16+32], {%r51, %r52};
	st.global.v2.u32 	[%rd16+40], {%r53, %r54};
	st.global.v2.u32 	[%rd16+48], {%r55, %r56};
	st.global.v2.u32 	[%rd16+56], {%r57, %r58};
	st.global.v2.u32 	[%rd16+64], {%r59, %r60};
	st.global.v2.u32 	[%rd16+72], {%r61, %r62};
	st.global.v2.u32 	[%rd16+80], {%r63, %r64};
	st.global.v2.u32 	[%rd16+88], {%r65, %r66};
	st.global.v2.u32 	[%rd16+96], {%r67, %r68};
	st.global.v2.u32 	[%rd16+104], {%r69, %r70};
	st.global.v2.u32 	[%rd16+112], {%r71, %r72};
	setp.lt.s32 	%p5, %r38, 1;
	mov.b64 	%fd1, %rd17;
	mov.b64 	%fd287, %rd19;
	mov.b64 	%fd296, %rd20;
	mov.b64 	%fd295, %rd22;
	mov.b64 	%fd293, %rd21;
	mov.b64 	%fd292, %rd23;
	mov.b64 	%fd291, %rd18;
	@%p5 bra 	$L__BB1_80;
	mov.f64 	%fd106, 0d4000000000000000;
	{
	.reg .b32 %temp; 
	mov.b64 	{%temp, %r2}, %fd106;
	}
	and.b32  	%r74, %r2, 2146435072;
	setp.eq.s32 	%p6, %r74, 1062207488;
	and.b32  	%r75, %r2, 2147483647;
	setp.ne.s32 	%p7, %r75, 1071644672;
	and.pred  	%p1, %p6, %p7;
	neg.s32 	%r198, %r38;
	neg.s32 	%r197, %r1;
	add.s64 	%rd50, %rd1, 96;
	mov.b64 	%fd290, %rd3;
	mov.b32 	%r199, 0;
	mov.f64 	%fd289, %fd287;
$L__BB1_3:
	mov.f64 	%fd9, %fd287;
	setp.eq.s32 	%p8, %r197, 0;
	ld.global.u32 	%r76, [%rd50+-16];
	setp.ne.s32 	%p9, %r76, 1;
	or.pred  	%p10, %p8, %p9;
	@%p10 bra 	$L__BB1_78;
	ld.param.u64 	%rd44, [CollideBodies_param_2];
	ld.global.f64 	%fd107, [%rd50+-96];
	sub.f64 	%fd13, %fd107, %fd1;
	ld.global.f64 	%fd108, [%rd50+-88];
	cvta.to.global.u64 	%rd24, %rd44;
	mov.u32 	%r77, %ntid.x;
	mov.u32 	%r78, %ctaid.x;
	mov.u32 	%r79, %tid.x;
	mad.lo.s32 	%r80, %r77, %r78, %r79;
	mul.wide.s32 	%rd25, %r80, 120;
	add.s64 	%rd6, %rd24, %rd25;
	ld.global.f64 	%fd109, [%rd6+8];
	sub.f64 	%fd14, %fd108, %fd109;
	mul.f64 	%fd110, %fd14, %fd14;
	fma.rn.f64 	%fd15, %fd13, %fd13, %fd110;
	sqrt.rn.f64 	%fd16, %fd15;
	ld.global.f64 	%fd17, [%rd50+-24];
	mul.f64 	%fd111, %fd17, 0d3FE0000000000000;
	fma.rn.f64 	%fd112, %fd290, 0d3FE0000000000000, %fd111;
	setp.gtu.f64 	%p11, %fd16, %fd112;
	mov.f64 	%fd287, %fd9;
	@%p11 bra 	$L__BB1_78;
	st.global.u32 	[%rd6+116], %r199;
	setp.leu.f64 	%p12, %fd15, 0d0000000000000000;
	@%p12 bra 	$L__BB1_65;
	ld.param.u64 	%rd45, [CollideBodies_param_2];
	cvta.to.global.u64 	%rd26, %rd45;
	add.s64 	%rd7, %rd26, %rd25;
	ld.global.f64 	%fd18, [%rd7+24];
	ld.global.f64 	%fd19, [%rd7+32];
	ld.global.f64 	%fd134, [%rd50+-72];
	ld.global.f64 	%fd135, [%rd50+-64];
	ld.global.f64 	%fd20, [%rd50+-80];
	mul.f64 	%fd136, %fd13, 0d3FE0000000000000;
	mul.f64 	%fd137, %fd14, 0d3FE0000000000000;
	mul.f64 	%fd138, %fd16, 0d3FE0000000000000;
	div.rn.f64 	%fd21, %fd136, %fd138;
	div.rn.f64 	%fd22, %fd137, %fd138;
	mul.f64 	%fd139, %fd22, %fd19;
	fma.rn.f64 	%fd23, %fd21, %fd18, %fd139;
	mul.f64 	%fd140, %fd22, %fd135;
	fma.rn.f64 	%fd141, %fd21, %fd134, %fd140;
	mul.f64 	%fd142, %fd20, %fd141;
	fma.rn.f64 	%fd143, %fd23, %fd289, %fd142;
	sub.f64 	%fd144, %fd23, %fd141;
	mul.f64 	%fd145, %fd20, %fd144;
	sub.f64 	%fd146, %fd143, %fd145;
	add.f64 	%fd24, %fd289, %fd20;
	div.rn.f64 	%fd25, %fd146, %fd24;
	ld.global.u32 	%r8, [%rd7+84];
	setp.ne.s32 	%p33, %r8, 0;
	ld.global.u32 	%r9, [%rd50+-12];
	setp.ne.s32 	%p34, %r9, 1;
	or.pred  	%p35, %p33, %p34;
	@%p35 bra 	$L__BB1_33;
	setp.leu.f64 	%p84, %fd289, %fd20;
	@%p84 bra 	$L__BB1_19;
	setp.lt.s32 	%p106, %r2, 0;
	selp.b32 	%r10, 0, 2146435072, %p106;
	or.b32  	%r11, %r10, -2147483648;
	setp.eq.s32 	%p107, %r74, 1062207488;
	sub.f64 	%fd240, %fd25, %fd23;
	fma.rn.f64 	%fd241, %fd21, %fd240, %fd18;
	st.global.f64 	[%rd7+24], %fd241;
	fma.rn.f64 	%fd242, %fd22, %fd240, %fd19;
	st.global.f64 	[%rd7+32], %fd242;
	mov.b32 	%r171, 0;
	st.global.u32 	[%rd50+-16], %r171;
	{
	.reg .b32 %temp; 
	mov.b64 	{%temp, %r13}, %fd290;
	}
	abs.f64 	%fd26, %fd290;
	{ // callseq 8, 0
	.param .b64 param0;
	st.param.f64 	[param0], %fd26;
	.param .b64 retval0;
	call.uni (retval0), 
	__internal_accurate_pow, 
	(
	param0
	);
	ld.param.f64 	%fd243, [retval0];
	} // callseq 8
	setp.lt.s32 	%p108, %r13, 0;
	neg.f64 	%fd245, %fd243;
	selp.f64 	%fd246, %fd245, %fd243, %p107;
	selp.f64 	%fd247, %fd246, %fd243, %p108;
	setp.eq.f64 	%p109, %fd290, 0d0000000000000000;
	selp.b32 	%r172, %r13, 0, %p107;
	or.b32  	%r173, %r172, 2146435072;
	selp.b32 	%r174, %r173, %r172, %p106;
	mov.b64 	%fd248, {%r171, %r174};
	selp.f64 	%fd277, %fd248, %fd247, %p109;
	add.f64 	%fd249, %fd290, 0d4000000000000000;
	{
	.reg .b32 %temp; 
	mov.b64 	{%temp, %r175}, %fd249;
	}
	and.b32  	%r176, %r175, 2146435072;
	setp.ne.s32 	%p110, %r176, 2146435072;
	@%p110 bra 	$L__BB1_13;
	setp.num.f64 	%p111, %fd290, %fd290;
	@%p111 bra 	$L__BB1_11;
	mov.f64 	%fd250, 0d4000000000000000;
	add.rn.f64 	%fd277, %fd290, %fd250;
	bra.uni 	$L__BB1_13;
$L__BB1_11:
	setp.neu.f64 	%p112, %fd26, 0d7FF0000000000000;
	@%p112 bra 	$L__BB1_13;
	setp.lt.s32 	%p113, %r13, 0;
	selp.b32 	%r177, %r11, %r10, %p1;
	selp.b32 	%r178, %r177, %r10, %p113;
	mov.b32 	%r179, 0;
	mov.b64 	%fd277, {%r179, %r178};
$L__BB1_13:
	setp.lt.s32 	%p114, %r2, 0;
	setp.eq.s32 	%p115, %r74, 1062207488;
	setp.eq.f64 	%p117, %fd290, 0d3FF0000000000000;
	mul.f64 	%fd251, %fd277, 0d400921FB54442D11;
	selp.f64 	%fd31, 0d400921FB54442D11, %fd251, %p117;
	{
	.reg .b32 %temp; 
	mov.b64 	{%temp, %r14}, %fd17;
	}
	abs.f64 	%fd32, %fd17;
	{ // callseq 9, 0
	.param .b64 param0;
	st.param.f64 	[param0], %fd32;
	.param .b64 retval0;
	call.uni (retval0), 
	__internal_accurate_pow, 
	(
	param0
	);
	ld.param.f64 	%fd252, [retval0];
	} // callseq 9
	setp.lt.s32 	%p118, %r14, 0;
	neg.f64 	%fd254, %fd252;
	selp.f64 	%fd255, %fd254, %fd252, %p115;
	selp.f64 	%fd256, %fd255, %fd252, %p118;
	setp.eq.f64 	%p119, %fd17, 0d0000000000000000;
	selp.b32 	%r180, %r14, 0, %p115;
	or.b32  	%r181, %r180, 2146435072;
	selp.b32 	%r182, %r181, %r180, %p114;
	mov.b32 	%r183, 0;
	mov.b64 	%fd257, {%r183, %r182};
	selp.f64 	%fd278, %fd257, %fd256, %p119;
	add.f64 	%fd258, %fd17, 0d4000000000000000;
	{
	.reg .b32 %temp; 
	mov.b64 	{%temp, %r184}, %fd258;
	}
	and.b32  	%r185, %r184, 2146435072;
	setp.ne.s32 	%p120, %r185, 2146435072;
	@%p120 bra 	$L__BB1_18;
	setp.num.f64 	%p121, %fd17, %fd17;
	@%p121 bra 	$L__BB1_16;
	mov.f64 	%fd259, 0d4000000000000000;
	add.rn.f64 	%fd278, %fd17, %fd259;
	bra.uni 	$L__BB1_18;
$L__BB1_16:
	setp.neu.f64 	%p122, %fd32, 0d7FF0000000000000;
	@%p122 bra 	$L__BB1_18;
	setp.lt.s32 	%p123, %r14, 0;
	selp.b32 	%r186, %r11, %r10, %p1;
	selp.b32 	%r187, %r186, %r10, %p123;
	mov.b32 	%r188, 0;
	mov.b64 	%fd278, {%r188, %r187};
$L__BB1_18:
	setp.eq.f64 	%p124, %fd17, 0d3FF0000000000000;
	mul.f64 	%fd260, %fd278, 0d400921FB54442D11;
	selp.f64 	%fd261, 0d400921FB54442D11, %fd260, %p124;
	add.f64 	%fd262, %fd31, %fd261;
	div.rn.f64 	%fd263, %fd262, 0d400921FB54442D11;
	sqrt.rn.f64 	%fd290, %fd263;
	st.global.f64 	[%rd7+72], %fd290;
	st.global.f64 	[%rd7+16], %fd24;
	mov.f64 	%fd287, %fd24;
	mov.f64 	%fd289, %fd24;
	bra.uni 	$L__BB1_78;
$L__BB1_19:
	setp.neu.f64 	%p85, %fd289, %fd20;
	mov.f64 	%fd287, %fd9;
	@%p85 bra 	$L__BB1_78;
	ld.global.u64 	%rd35, [%rd7+96];
	ld.global.u64 	%rd36, [%rd50];
	setp.le.s64 	%p86, %rd35, %rd36;
	@%p86 bra 	$L__BB1_32;
	setp.lt.s32 	%p87, %r2, 0;
	selp.b32 	%r15, 0, 2146435072, %p87;
	or.b32  	%r16, %r15, -2147483648;
	setp.eq.s32 	%p88, %r74, 1062207488;
	sub.f64 	%fd216, %fd25, %fd23;
	fma.rn.f64 	%fd217, %fd21, %fd216, %fd18;
	st.global.f64 	[%rd7+24], %fd217;
	fma.rn.f64 	%fd218, %fd22, %fd216, %fd19;
	st.global.f64 	[%rd7+32], %fd218;
	mov.b32 	%r153, 0;
	st.global.u32 	[%rd50+-16], %r153;
	{
	.reg .b32 %temp; 
	mov.b64 	{%temp, %r18}, %fd290;
	}
	abs.f64 	%fd38, %fd290;
	{ // callseq 6, 0
	.param .b64 param0;
	st.param.f64 	[param0], %fd38;
	.param .b64 retval0;
	call.uni (retval0), 
	__internal_accurate_pow, 
	(
	param0
	);
	ld.param.f64 	%fd219, [retval0];
	} // callseq 6
	setp.lt.s32 	%p89, %r18, 0;
	neg.f64 	%fd221, %fd219;
	selp.f64 	%fd222, %fd221, %fd219, %p88;
	selp.f64 	%fd223, %fd222, %fd219, %p89;
	setp.eq.f64 	%p90, %fd290, 0d0000000000000000;
	selp.b32 	%r154, %r18, 0, %p88;
	or.b32  	%r155, %r154, 2146435072;
	selp.b32 	%r156, %r155, %r154, %p87;
	mov.b64 	%fd224, {%r153, %r156};
	selp.f64 	%fd279, %fd224, %fd223, %p90;
	add.f64 	%fd225, %fd290, 0d4000000000000000;
	{
	.reg .b32 %temp; 
	mov.b64 	{%temp, %r157}, %fd225;
	}
	and.b32  	%r158, %r157, 2146435072;
	setp.ne.s32 	%p91, %r158, 2146435072;
	@%p91 bra 	$L__BB1_26;
	setp.num.f64 	%p92, %fd290, %fd290;
	@%p92 bra 	$L__BB1_24;
	mov.f64 	%fd226, 0d4000000000000000;
	add.rn.f64 	%fd279, %fd290, %fd226;
	bra.uni 	$L__BB1_26;
$L__BB1_24:
	setp.neu.f64 	%p93, %fd38, 0d7FF0000000000000;
	@%p93 bra 	$L__BB1_26;
	setp.lt.s32 	%p94, %r18, 0;
	selp.b32 	%r159, %r16, %r15, %p1;
	selp.b32 	%r160, %r159, %r15, %p94;
	mov.b32 	%r161, 0;
	mov.b64 	%fd279, {%r161, %r160};
$L__BB1_26:
	setp.lt.s32 	%p95, %r2, 0;
	setp.eq.s32 	%p96, %r74, 1062207488;
	setp.eq.f64 	%p98, %fd290, 0d3FF0000000000000;
	mul.f64 	%fd227, %fd279, 0d400921FB54442D11;
	selp.f64 	%fd43, 0d400921FB54442D11, %fd227, %p98;
	{
	.reg .b32 %temp; 
	mov.b64 	{%temp, %r19}, %fd17;
	}
	abs.f64 	%fd44, %fd17;
	{ // callseq 7, 0
	.param .b64 param0;
	st.param.f64 	[param0], %fd44;
	.param .b64 retval0;
	call.uni (retval0), 
	__internal_accurate_pow, 
	(
	param0
	);
	ld.param.f64 	%fd228, [retval0];
	} // callseq 7
	setp.lt.s32 	%p99, %r19, 0;
	neg.f64 	%fd230, %fd228;
	selp.f64 	%fd231, %fd230, %fd228, %p96;
	selp.f64 	%fd232, %fd231, %fd228, %p99;
	setp.eq.f64 	%p100, %fd17, 0d0000000000000000;
	selp.b32 	%r162, %r19, 0, %p96;
	or.b32  	%r163, %r162, 2146435072;
	selp.b32 	%r164, %r163, %r162, %p95;
	mov.b32 	%r165, 0;
	mov.b64 	%fd233, {%r165, %r164};
	selp.f64 	%fd280, %fd233, %fd232, %p100;
	add.f64 	%fd234, %fd17, 0d4000000000000000;
	{
	.reg .b32 %temp; 
	mov.b64 	{%temp, %r166}, %fd234;
	}
	and.b32  	%r167, %r166, 2146435072;
	setp.ne.s32 	%p101, %r167, 2146435072;
	@%p101 bra 	$L__BB1_31;
	setp.num.f64 	%p102, %fd17, %fd17;
	@%p102 bra 	$L__BB1_29;
	mov.f64 	%fd235, 0d4000000000000000;
	add.rn.f64 	%fd280, %fd17, %fd235;
	bra.uni 	$L__BB1_31;
$L__BB1_29:
	setp.neu.f64 	%p103, %fd44, 0d7FF0000000000000;
	@%p103 bra 	$L__BB1_31;
	setp.lt.s32 	%p104, %r19, 0;
	selp.b32 	%r168, %r16, %r15, %p1;
	selp.b32 	%r169, %r168, %r15, %p104;
	mov.b32 	%r170, 0;
	mov.b64 	%fd280, {%r170, %r169};
$L__BB1_31:
	setp.eq.f64 	%p105, %fd17, 0d3FF0000000000000;
	mul.f64 	%fd236, %fd280, 0d400921FB54442D11;
	selp.f64 	%fd237, 0d400921FB54442D11, %fd236, %p105;
	add.f64 	%fd238, %fd43, %fd237;
	div.rn.f64 	%fd239, %fd238, 0d400921FB54442D11;
	sqrt.rn.f64 	%fd290, %fd239;
	st.global.f64 	[%rd7+72], %fd290;
	st.global.f64 	[%rd7+16], %fd24;
	mov.f64 	%fd287, %fd24;
	mov.f64 	%fd289, %fd24;
	bra.uni 	$L__BB1_78;
$L__BB1_32:
	mov.b32 	%r152, 0;
	st.global.u32 	[%rd7+80], %r152;
	mov.f64 	%fd287, %fd9;
	bra.uni 	$L__BB1_78;
$L__BB1_33:
	ld.param.u64 	%rd46, [CollideBodies_param_2];
	cvta.to.global.u64 	%rd28, %rd46;
	add.s64 	%rd8, %rd28, %rd25;
	or.b32  	%r108, %r9, %r8;
	setp.ne.s32 	%p36, %r108, 0;
	@%p36 bra 	$L__BB1_61;
	add.f64 	%fd287, %fd289, %fd20;
	setp.leu.f64 	%p43, %fd289, %fd20;
	@%p43 bra 	$L__BB1_46;
	setp.lt.s32 	%p65, %r2, 0;
	selp.b32 	%r20, 0, 2146435072, %p65;
	or.b32  	%r21, %r20, -2147483648;
	setp.eq.s32 	%p66, %r74, 1062207488;
	sub.f64 	%fd192, %fd25, %fd23;
	fma.rn.f64 	%fd193, %fd21, %fd192, %fd18;
	st.global.f64 	[%rd8+24], %fd193;
	fma.rn.f64 	%fd194, %fd22, %fd192, %fd19;
	st.global.f64 	[%rd8+32], %fd194;
	mov.b32 	%r134, 0;
	st.global.u32 	[%rd50+-16], %r134;
	{
	.reg .b32 %temp; 
	mov.b64 	{%temp, %r23}, %fd290;
	}
	abs.f64 	%fd52, %fd290;
	{ // callseq 4, 0
	.param .b64 param0;
	st.param.f64 	[param0], %fd52;
	.param .b64 retval0;
	call.uni (retval0), 
	__internal_accurate_pow, 
	(
	param0
	);
	ld.param.f64 	%fd195, [retval0];
	} // callseq 4
	setp.lt.s32 	%p67, %r23, 0;
	neg.f64 	%fd197, %fd195;
	selp.f64 	%fd198, %fd197, %fd195, %p66;
	selp.f64 	%fd199, %fd198, %fd195, %p67;
	setp.eq.f64 	%p68, %fd290, 0d0000000000000000;
	selp.b32 	%r135, %r23, 0, %p66;
	or.b32  	%r136, %r135, 2146435072;
	selp.b32 	%r137, %r136, %r135, %p65;
	mov.b64 	%fd200, {%r134, %r137};
	selp.f64 	%fd281, %fd200, %fd199, %p68;
	add.f64 	%fd201, %fd290, 0d4000000000000000;
	{
	.reg .b32 %temp; 
	mov.b64 	{%temp, %r138}, %fd201;
	}
	and.b32  	%r139, %r138, 2146435072;
	setp.ne.s32 	%p69, %r139, 2146435072;
	@%p69 bra 	$L__BB1_40;
	setp.num.f64 	%p70, %fd290, %fd290;
	@%p70 bra 	$L__BB1_38;
	mov.f64 	%fd202, 0d4000000000000000;
	add.rn.f64 	%fd281, %fd290, %fd202;
	bra.uni 	$L__BB1_40;
$L__BB1_38:
	setp.neu.f64 	%p71, %fd52, 0d7FF0000000000000;
	@%p71 bra 	$L__BB1_40;
	setp.lt.s32 	%p72, %r23, 0;
	selp.b32 	%r140, %r21, %r20, %p1;
	selp.b32 	%r141, %r140, %r20, %p72;
	mov.b32 	%r142, 0;
	mov.b64 	%fd281, {%r142, %r141};
$L__BB1_40:
	setp.lt.s32 	%p73, %r2, 0;
	setp.eq.s32 	%p74, %r74, 1062207488;
	setp.eq.f64 	%p76, %fd290, 0d3FF0000000000000;
	mul.f64 	%fd203, %fd281, 0d400921FB54442D11;
	selp.f64 	%fd57, 0d400921FB54442D11, %fd203, %p76;
	{
	.reg .b32 %temp; 
	mov.b64 	{%temp, %r24}, %fd17;
	}
	abs.f64 	%fd58, %fd17;
	{ // callseq 5, 0
	.param .b64 param0;
	st.param.f64 	[param0], %fd58;
	.param .b64 retval0;
	call.uni (retval0), 
	__internal_accurate_pow, 
	(
	param0
	);
	ld.param.f64 	%fd204, [retval0];
	} // callseq 5
	setp.lt.s32 	%p77, %r24, 0;
	neg.f64 	%fd206, %fd204;
	selp.f64 	%fd207, %fd206, %fd204, %p74;
	selp.f64 	%fd208, %fd207, %fd204, %p77;
	setp.eq.f64 	%p78, %fd17, 0d0000000000000000;
	selp.b32 	%r143, %r24, 0, %p74;
	or.b32  	%r144, %r143, 2146435072;
	selp.b32 	%r145, %r144, %r143, %p73;
	mov.b32 	%r146, 0;
	mov.b64 	%fd209, {%r146, %r145};
	selp.f64 	%fd282, %fd209, %fd208, %p78;
	add.f64 	%fd210, %fd17, 0d4000000000000000;
	{
	.reg .b32 %temp; 
	mov.b64 	{%temp, %r147}, %fd210;
	}
	and.b32  	%r148, %r147, 2146435072;
	setp.ne.s32 	%p79, %r148, 2146435072;
	@%p79 bra 	$L__BB1_45;
	setp.num.f64 	%p80, %fd17, %fd17;
	@%p80 bra 	$L__BB1_43;
	mov.f64 	%fd211, 0d4000000000000000;
	add.rn.f64 	%fd282, %fd17, %fd211;
	bra.uni 	$L__BB1_45;
$L__BB1_43:
	setp.neu.f64 	%p81, %fd58, 0d7FF0000000000000;
	@%p81 bra 	$L__BB1_45;
	setp.lt.s32 	%p82, %r24, 0;
	selp.b32 	%r149, %r21, %r20, %p1;
	selp.b32 	%r150, %r149, %r20, %p82;
	mov.b32 	%r151, 0;
	mov.b64 	%fd282, {%r151, %r150};
$L__BB1_45:
	setp.eq.f64 	%p83, %fd17, 0d3FF0000000000000;
	mul.f64 	%fd212, %fd282, 0d400921FB54442D11;
	selp.f64 	%fd213, 0d400921FB54442D11, %fd212, %p83;
	add.f64 	%fd214, %fd57, %fd213;
	div.rn.f64 	%fd215, %fd214, 0d400921FB54442D11;
	sqrt.rn.f64 	%fd290, %fd215;
	st.global.f64 	[%rd8+72], %fd290;
	st.global.f64 	[%rd8+16], %fd287;
	mov.f64 	%fd289, %fd287;
	bra.uni 	$L__BB1_78;
$L__BB1_46:
	setp.neu.f64 	%p44, %fd289, %fd20;
	@%p44 bra 	$L__BB1_60;
	ld.global.u64 	%rd33, [%rd8+96];
	ld.global.u64 	%rd34, [%rd50];
	setp.le.s64 	%p45, %rd33, %rd34;
	@%p45 bra 	$L__BB1_59;
	setp.lt.s32 	%p46, %r2, 0;
	selp.b32 	%r25, 0, 2146435072, %p46;
	or.b32  	%r26, %r25, -2147483648;
	setp.eq.s32 	%p47, %r74, 1062207488;
	sub.f64 	%fd168, %fd25, %fd23;
	fma.rn.f64 	%fd169, %fd21, %fd168, %fd18;
	st.global.f64 	[%rd8+24], %fd169;
	fma.rn.f64 	%fd170, %fd22, %fd168, %fd19;
	st.global.f64 	[%rd8+32], %fd170;
	mov.b32 	%r116, 0;
	st.global.u32 	[%rd50+-16], %r116;
	{
	.reg .b32 %temp; 
	mov.b64 	{%temp, %r28}, %fd290;
	}
	abs.f64 	%fd64, %fd290;
	{ // callseq 2, 0
	.param .b64 param0;
	st.param.f64 	[param0], %fd64;
	.param .b64 retval0;
	call.uni (retval0), 
	__internal_accurate_pow, 
	(
	param0
	);
	ld.param.f64 	%fd171, [retval0];
	} // callseq 2
	setp.lt.s32 	%p48, %r28, 0;
	neg.f64 	%fd173, %fd171;
	selp.f64 	%fd174, %fd173, %fd171, %p47;
	selp.f64 	%fd175, %fd174, %fd171, %p48;
	setp.eq.f64 	%p49, %fd290, 0d0000000000000000;
	selp.b32 	%r117, %r28, 0, %p47;
	or.b32  	%r118, %r117, 2146435072;
	selp.b32 	%r119, %r118, %r117, %p46;
	mov.b64 	%fd176, {%r116, %r119};
	selp.f64 	%fd283, %fd176, %fd175, %p49;
	add.f64 	%fd177, %fd290, 0d4000000000000000;
	{
	.reg .b32 %temp; 
	mov.b64 	{%temp, %r120}, %fd177;
	}
	and.b32  	%r121, %r120, 2146435072;
	setp.ne.s32 	%p50, %r121, 2146435072;
	@%p50 bra 	$L__BB1_53;
	setp.num.f64 	%p51, %fd290, %fd290;
	@%p51 bra 	$L__BB1_51;
	mov.f64 	%fd178, 0d4000000000000000;
	add.rn.f64 	%fd283, %fd290, %fd178;
	bra.uni 	$L__BB1_53;
$L__BB1_51:
	setp.neu.f64 	%p52, %fd64, 0d7FF0000000000000;
	@%p52 bra 	$L__BB1_53;
	setp.lt.s32 	%p53, %r28, 0;
	selp.b32 	%r122, %r26, %r25, %p1;
	selp.b32 	%r123, %r122, %r25, %p53;
	mov.b32 	%r124, 0;
	mov.b64 	%fd283, {%r124, %r123};
$L__BB1_53:
	setp.lt.s32 	%p54, %r2, 0;
	setp.eq.s32 	%p55, %r74, 1062207488;
	setp.eq.f64 	%p57, %fd290, 0d3FF0000000000000;
	mul.f64 	%fd179, %fd283, 0d400921FB54442D11;
	selp.f64 	%fd69, 0d400921FB54442D11, %fd179, %p57;
	{
	.reg .b32 %temp; 
	mov.b64 	{%temp, %r29}, %fd17;
	}
	abs.f64 	%fd70, %fd17;
	{ // callseq 3, 0
	.param .b64 param0;
	st.param.f64 	[param0], %fd70;
	.param .b64 retval0;
	call.uni (retval0), 
	__internal_accurate_pow, 
	(
	param0
	);
	ld.param.f64 	%fd180, [retval0];
	} // callseq 3
	setp.lt.s32 	%p58, %r29, 0;
	neg.f64 	%fd182, %fd180;
	selp.f64 	%fd183, %fd182, %fd180, %p55;
	selp.f64 	%fd184, %fd183, %fd180, %p58;
	setp.eq.f64 	%p59, %fd17, 0d0000000000000000;
	selp.b32 	%r125, %r29, 0, %p55;
	or.b32  	%r126, %r125, 2146435072;
	selp.b32 	%r127, %r126, %r125, %p54;
	mov.b32 	%r128, 0;
	mov.b64 	%fd185, {%r128, %r127};
	selp.f64 	%fd284, %fd185, %fd184, %p59;
	add.f64 	%fd186, %fd17, 0d4000000000000000;
	{
	.reg .b32 %temp; 
	mov.b64 	{%temp, %r129}, %fd186;
	}
	and.b32  	%r130, %r129, 2146435072;
	setp.ne.s32 	%p60, %r130, 2146435072;
	@%p60 bra 	$L__BB1_58;
	setp.num.f64 	%p61, %fd17, %fd17;
	@%p61 bra 	$L__BB1_56;
	mov.f64 	%fd187, 0d4000000000000000;
	add.rn.f64 	%fd284, %fd17, %fd187;
	bra.uni 	$L__BB1_58;
$L__BB1_56:
	setp.neu.f64 	%p62, %fd70, 0d7FF0000000000000;
	@%p62 bra 	$L__BB1_58;
	setp.lt.s32 	%p63, %r29, 0;
	selp.b32 	%r131, %r26, %r25, %p1;
	selp.b32 	%r132, %r131, %r25, %p63;
	mov.b32 	%r133, 0;
	mov.b64 	%fd284, {%r133, %r132};
$L__BB1_58:
	setp.eq.f64 	%p64, %fd17, 0d3FF0000000000000;
	mul.f64 	%fd188, %fd284, 0d400921FB54442D11;
	selp.f64 	%fd189, 0d400921FB54442D11, %fd188, %p64;
	add.f64 	%fd190, %fd69, %fd189;
	div.rn.f64 	%fd191, %fd190, 0d400921FB54442D11;
	sqrt.rn.f64 	%fd290, %fd191;
	st.global.f64 	[%rd8+72], %fd290;
	st.global.f64 	[%rd8+16], %fd287;
	mov.f64 	%fd289, %fd287;
	bra.uni 	$L__BB1_78;
$L__BB1_59:
	mov.b32 	%r115, 0;
	st.global.u32 	[%rd8+80], %r115;
	mov.f64 	%fd287, %fd9;
	bra.uni 	$L__BB1_78;
$L__BB1_60:
	mov.b32 	%r114, 0;
	st.global.u32 	[%rd8+80], %r114;
	mov.f64 	%fd287, %fd9;
	bra.uni 	$L__BB1_78;
$L__BB1_61:
	setp.ne.s32 	%p37, %r9, 1;
	setp.ne.s32 	%p38, %r8, 1;
	or.pred  	%p39, %p38, %p37;
	@%p39 bra 	$L__BB1_63;
	ld.param.u64 	%rd47, [CollideBodies_param_2];
	mul.f64 	%fd147, %fd289, %fd20;
	fma.rn.f64 	%fd148, %fd16, %fd16, 0d3FF0A57A786C2268;
	div.rn.f64 	%fd149, %fd147, %fd148;
	mul.f64 	%fd150, %fd13, %fd149;
	div.rn.f64 	%fd151, %fd150, %fd16;
	mul.f64 	%fd152, %fd14, %fd149;
	div.rn.f64 	%fd153, %fd152, %fd16;
	cvta.to.global.u64 	%rd30, %rd47;
	add.s64 	%rd32, %rd30, %rd25;
	ld.global.f64 	%fd154, [%rd32+40];
	mul.f64 	%fd155, %fd151, 0d4044000000000000;
	sub.f64 	%fd156, %fd154, %fd155;
	st.global.f64 	[%rd32+40], %fd156;
	ld.global.f64 	%fd157, [%rd32+48];
	mul.f64 	%fd158, %fd153, 0d4044000000000000;
	sub.f64 	%fd159, %fd157, %fd158;
	st.global.f64 	[%rd32+48], %fd159;
	mul.f64 	%fd160, %fd22, %fd19;
	fma.rn.f64 	%fd161, %fd21, %fd18, %fd160;
	sub.f64 	%fd162, %fd25, %fd161;
	mul.f64 	%fd163, %fd21, %fd162;
	fma.rn.f64 	%fd164, %fd163, 0d3FB999999999999A, %fd18;
	st.global.f64 	[%rd32+24], %fd164;
	mul.f64 	%fd165, %fd22, %fd162;
	fma.rn.f64 	%fd166, %fd165, 0d3FB999999999999A, %fd19;
	st.global.f64 	[%rd32+32], %fd166;
	mov.f64 	%fd287, %fd9;
	bra.uni 	$L__BB1_78;
$L__BB1_63:
	setp.ne.s32 	%p40, %r8, 1;
	setp.ne.s32 	%p41, %r9, 0;
	or.pred  	%p42, %p40, %p41;
	mov.f64 	%fd287, %fd9;
	@%p42 bra 	$L__BB1_78;
	mov.b32 	%r109, 0;
	st.global.u32 	[%rd8+80], %r109;
	mov.f64 	%fd287, %fd9;
	bra.uni 	$L__BB1_78;
$L__BB1_65:
	ld.global.f64 	%fd76, [%rd50+-80];
	setp.leu.f64 	%p13, %fd289, %fd76;
	@%p13 bra 	$L__BB1_77;
	setp.lt.s32 	%p14, %r2, 0;
	selp.b32 	%r30, 0, 2146435072, %p14;
	or.b32  	%r31, %r30, -2147483648;
	setp.eq.s32 	%p15, %r74, 1062207488;
	{
	.reg .b32 %temp; 
	mov.b64 	{%temp, %r33}, %fd290;
	}
	abs.f64 	%fd77, %fd290;
	{ // callseq 0, 0
	.param .b64 param0;
	st.param.f64 	[param0], %fd77;
	.param .b64 retval0;
	call.uni (retval0), 
	__internal_accurate_pow, 
	(
	param0
	);
	ld.param.f64 	%fd113, [retval0];
	} // callseq 0
	setp.lt.s32 	%p16, %r33, 0;
	neg.f64 	%fd115, %fd113;
	selp.f64 	%fd116, %fd115, %fd113, %p15;
	selp.f64 	%fd117, %fd116, %fd113, %p16;
	setp.eq.f64 	%p17, %fd290, 0d0000000000000000;
	selp.b32 	%r82, %r33, 0, %p15;
	or.b32  	%r83, %r82, 2146435072;
	selp.b32 	%r84, %r83, %r82, %p14;
	mov.b32 	%r85, 0;
	mov.b64 	%fd118, {%r85, %r84};
	selp.f64 	%fd285, %fd118, %fd117, %p17;
	add.f64 	%fd119, %fd290, 0d4000000000000000;
	{
	.reg .b32 %temp; 
	mov.b64 	{%temp, %r86}, %fd119;
	}
	and.b32  	%r87, %r86, 2146435072;
	setp.ne.s32 	%p18, %r87, 2146435072;
	@%p18 bra 	$L__BB1_71;
	setp.num.f64 	%p19, %fd290, %fd290;
	@%p19 bra 	$L__BB1_69;
	mov.f64 	%fd120, 0d4000000000000000;
	add.rn.f64 	%fd285, %fd290, %fd120;
	bra.uni 	$L__BB1_71;
$L__BB1_69:
	setp.neu.f64 	%p20, %fd77, 0d7FF0000000000000;
	@%p20 bra 	$L__BB1_71;
	setp.lt.s32 	%p21, %r33, 0;
	selp.b32 	%r88, %r31, %r30, %p1;
	selp.b32 	%r89, %r88, %r30, %p21;
	mov.b32 	%r90, 0;
	mov.b64 	%fd285, {%r90, %r89};
$L__BB1_71:
	setp.lt.s32 	%p22, %r2, 0;
	setp.eq.s32 	%p23, %r74, 1062207488;
	setp.eq.f64 	%p25, %fd290, 0d3FF0000000000000;
	mul.f64 	%fd121, %fd285, 0d400921FB54442D11;
	selp.f64 	%fd82, 0d400921FB54442D11, %fd121, %p25;
	{
	.reg .b32 %temp; 
	mov.b64 	{%temp, %r34}, %fd17;
	}
	abs.f64 	%fd83, %fd17;
	{ // callseq 1, 0
	.param .b64 param0;
	st.param.f64 	[param0], %fd83;
	.param .b64 retval0;
	call.uni (retval0), 
	__internal_accurate_pow, 
	(
	param0
	);
	ld.param.f64 	%fd122, [retval0];
	} // callseq 1
	setp.lt.s32 	%p26, %r34, 0;
	neg.f64 	%fd124, %fd122;
	selp.f64 	%fd125, %fd124, %fd122, %p23;
	selp.f64 	%fd126, %fd125, %fd122, %p26;
	setp.eq.f64 	%p27, %fd17, 0d0000000000000000;
	selp.b32 	%r91, %r34, 0, %p23;
	or.b32  	%r92, %r91, 2146435072;
	selp.b32 	%r93, %r92, %r91, %p22;
	mov.b32 	%r94, 0;
	mov.b64 	%fd127, {%r94, %r93};
	selp.f64 	%fd286, %fd127, %fd126, %p27;
	add.f64 	%fd128, %fd17, 0d4000000000000000;
	{
	.reg .b32 %temp; 
	mov.b64 	{%temp, %r95}, %fd128;
	}
	and.b32  	%r96, %r95, 2146435072;
	setp.ne.s32 	%p28, %r96, 2146435072;
	@%p28 bra 	$L__BB1_76;
	setp.num.f64 	%p29, %fd17, %fd17;
	@%p29 bra 	$L__BB1_74;
	mov.f64 	%fd129, 0d4000000000000000;
	add.rn.f64 	%fd286, %fd17, %fd129;
	bra.uni 	$L__BB1_76;
$L__BB1_74:
	setp.neu.f64 	%p30, %fd83, 0d7FF0000000000000;
	@%p30 bra 	$L__BB1_76;
	setp.lt.s32 	%p31, %r34, 0;
	selp.b32 	%r97, %r31, %r30, %p1;
	selp.b32 	%r98, %r97, %r30, %p31;
	mov.b32 	%r99, 0;
	mov.b64 	%fd286, {%r99, %r98};
$L__BB1_76:
	setp.eq.f64 	%p32, %fd17, 0d3FF0000000000000;
	mul.f64 	%fd130, %fd286, 0d400921FB54442D11;
	selp.f64 	%fd131, 0d400921FB54442D11, %fd130, %p32;
	add.f64 	%fd132, %fd82, %fd131;
	div.rn.f64 	%fd133, %fd132, 0d400921FB54442D11;
	sqrt.rn.f64 	%fd290, %fd133;
	st.global.f64 	[%rd6+72], %fd290;
	add.f64 	%fd287, %fd289, %fd76;
	st.global.f64 	[%rd6+16], %fd287;
	mov.f64 	%fd289, %fd287;
	bra.uni 	$L__BB1_78;
$L__BB1_77:
	mov.b32 	%r81, 0;
	st.global.u32 	[%rd6+80], %r81;
	mov.f64 	%fd287, %fd9;
$L__BB1_78:
	add.s32 	%r199, %r199, 1;
	add.s32 	%r198, %r198, 1;
	setp.ne.s32 	%p125, %r198, 0;
	add.s32 	%r197, %r197, 1;
	add.s64 	%rd50, %rd50, 120;
	@%p125 bra 	$L__BB1_3;
	ld.param.u64 	%rd48, [CollideBodies_param_2];
	cvta.to.global.u64 	%rd37, %rd48;
	mov.u32 	%r189, %ntid.x;
	mov.u32 	%r190, %ctaid.x;
	mov.u32 	%r191, %tid.x;
	mad.lo.s32 	%r192, %r189, %r190, %r191;
	mul.wide.s32 	%rd38, %r192, 120;
	add.s64 	%rd39, %rd37, %rd38;
	ld.global.f64 	%fd296, [%rd39+24];
	ld.global.f64 	%fd295, [%rd39+40];
	ld.global.f64 	%fd293, [%rd39+32];
	ld.global.f64 	%fd292, [%rd39+48];
	ld.global.f64 	%fd291, [%rd39+8];
$L__BB1_80:
	ld.param.f64 	%fd272, [CollideBodies_param_4];
	ld.param.u64 	%rd49, [CollideBodies_param_2];
	mul.f64 	%fd264, %fd272, %fd295;
	div.rn.f64 	%fd265, %fd264, %fd287;
	add.f64 	%fd266, %fd296, %fd265;
	cvta.to.global.u64 	%rd40, %rd49;
	mov.u32 	%r193, %ntid.x;
	mov.u32 	%r194, %ctaid.x;
	mov.u32 	%r195, %tid.x;
	mad.lo.s32 	%r196, %r193, %r194, %r195;
	mul.wide.s32 	%rd41, %r196, 120;
	add.s64 	%rd42, %rd40, %rd41;
	st.global.f64 	[%rd42+24], %fd266;
	mul.f64 	%fd267, %fd272, %fd292;
	div.rn.f64 	%fd268, %fd267, %fd287;
	add.f64 	%fd269, %fd293, %fd268;
	st.global.f64 	[%rd42+32], %fd269;
	fma.rn.f64 	%fd270, %fd272, %fd266, %fd1;
	st.global.f64 	[%rd42], %fd270;
	fma.rn.f64 	%fd271, %fd272, %fd269, %fd291;
	st.global.f64 	[%rd42+8], %fd271;
$L__BB1_81:
	bar.sync 	0;
	ret;

}
.func  (.param .b64 func_retval0) __internal_accurate_pow(
	.param .b64 __internal_accurate_pow_param_0
)
{
	.reg .pred 	%p<8>;
	.reg .b32 	%r<49>;
	.reg .b32 	%f<3>;
	.reg .b64 	%fd<109>;

	ld.param.f64 	%fd10, [__internal_accurate_pow_param_0];
	{
	.reg .b32 %temp; 
	mov.b64 	{%temp, %r46}, %fd10;
	}
	{
	.reg .b32 %temp; 
	mov.b64 	{%r45, %temp}, %fd10;
	}
	shr.u32 	%r47, %r46, 20;
	setp.gt.u32 	%p1, %r46, 1048575;
	@%p1 bra 	$L__BB2_2;
	mul.f64 	%fd11, %fd10, 0d4350000000000000;
	{
	.reg .b32 %temp; 
	mov.b64 	{%temp, %r46}, %fd11;
	}
	{
	.reg .b32 %temp; 
	mov.b64 	{%r45, %temp}, %fd11;
	}
	shr.u32 	%r16, %r46, 20;
	add.s32 	%r47, %r16, -54;
$L__BB2_2:
	add.s32 	%r48, %r47, -1023;
	and.b32  	%r17, %r46, -2146435073;
	or.b32  	%r18, %r17, 1072693248;
	mov.b64 	%fd107, {%r45, %r18};
	setp.lt.u32 	%p2, %r18, 1073127583;
	@%p2 bra 	$L__BB2_4;
	{
	.reg .b32 %temp; 
	mov.b64 	{%r19, %temp}, %fd107;
	}
	{
	.reg .b32 %temp; 
	mov.b64 	{%temp, %r20}, %fd107;
	}
	add.s32 	%r21, %r20, -1048576;
	mov.b64 	%fd107, {%r19, %r21};
	add.s32 	%r48, %r47, -1022;
$L__BB2_4:
	add.f64 	%fd12, %fd107, 0dBFF0000000000000;
	add.f64 	%fd13, %fd107, 0d3FF0000000000000;
	rcp.approx.ftz.f64 	%fd14, %fd13;
	neg.f64 	%fd15, %fd13;
	fma.rn.f64 	%fd16, %fd15, %fd14, 0d3FF0000000000000;
	fma.rn.f64 	%fd17, %fd16, %fd16, %fd16;
	fma.rn.f64 	%fd18, %fd17, %fd14, %fd14;
	mul.f64 	%fd19, %fd12, %fd18;
	fma.rn.f64 	%fd20, %fd12, %fd18, %fd19;
	mul.f64 	%fd21, %fd20, %fd20;
	fma.rn.f64 	%fd22, %fd21, 0d3EB0F5FF7D2CAFE2, 0d3ED0F5D241AD3B5A;
	fma.rn.f64 	%fd23, %fd22, %fd21, 0d3EF3B20A75488A3F;
	fma.rn.f64 	%fd24, %fd23, %fd21, 0d3F1745CDE4FAECD5;
	fma.rn.f64 	%fd25, %fd24, %fd21, 0d3F3C71C7258A578B;
	fma.rn.f64 	%fd26, %fd25, %fd21, 0d3F6249249242B910;
	fma.rn.f64 	%fd27, %fd26, %fd21, 0d3F89999999999DFB;
	sub.f64 	%fd28, %fd12, %fd20;
	add.f64 	%fd29, %fd28, %fd28;
	neg.f64 	%fd30, %fd20;
	fma.rn.f64 	%fd31, %fd30, %fd12, %fd29;
	mul.f64 	%fd32, %fd18, %fd31;
	fma.rn.f64 	%fd33, %fd21, %fd27, 0d3FB5555555555555;
	mov.f64 	%fd34, 0d3FB5555555555555;
	sub.f64 	%fd35, %fd34, %fd33;
	fma.rn.f64 	%fd36, %fd21, %fd27, %fd35;
	add.f64 	%fd37, %fd36, 0dBC46A4CB00B9E7B0;
	add.f64 	%fd38, %fd33, %fd37;
	sub.f64 	%fd39, %fd33, %fd38;
	add.f64 	%fd40, %fd37, %fd39;
	mul.rn.f64 	%fd41, %fd20, %fd20;
	neg.f64 	%fd42, %fd41;
	fma.rn.f64 	%fd43, %fd20, %fd20, %fd42;
	{
	.reg .b32 %temp; 
	mov.b64 	{%r22, %temp}, %fd32;
	}
	{
	.reg .b32 %temp; 
	mov.b64 	{%temp, %r23}, %fd32;
	}
	add.s32 	%r24, %r23, 1048576;
	mov.b64 	%fd44, {%r22, %r24};
	fma.rn.f64 	%fd45, %fd20, %fd44, %fd43;
	mul.rn.f64 	%fd46, %fd41, %fd20;
	neg.f64 	%fd47, %fd46;
	fma.rn.f64 	%fd48, %fd41, %fd20, %fd47;
	fma.rn.f64 	%fd49, %fd41, %fd32, %fd48;
	fma.rn.f64 	%fd50, %fd45, %fd20, %fd49;
	mul.rn.f64 	%fd51, %fd38, %fd46;
	neg.f64 	%fd52, %fd51;
	fma.rn.f64 	%fd53, %fd38, %fd46, %fd52;
	fma.rn.f64 	%fd54, %fd38, %fd50, %fd53;
	fma.rn.f64 	%fd55, %fd40, %fd46, %fd54;
	add.f64 	%fd56, %fd51, %fd55;
	sub.f64 	%fd57, %fd51, %fd56;
	add.f64 	%fd58, %fd55, %fd57;
	add.f64 	%fd59, %fd20, %fd56;
	sub.f64 	%fd60, %fd20, %fd59;
	add.f64 	%fd61, %fd56, %fd60;
	add.f64 	%fd62, %fd58, %fd61;
	add.f64 	%fd63, %fd32, %fd62;
	add.f64 	%fd64, %fd59, %fd63;
	sub.f64 	%fd65, %fd59, %fd64;
	add.f64 	%fd66, %fd63, %fd65;
	xor.b32  	%r25, %r48, -2147483648;
	mov.b32 	%r26, 1127219200;
	mov.b64 	%fd67, {%r25, %r26};
	mov.b32 	%r27, -2147483648;
	mov.b64 	%fd68, {%r27, %r26};
	sub.f64 	%fd69, %fd67, %fd68;
	fma.rn.f64 	%fd70, %fd69, 0d3FE62E42FEFA39EF, %fd64;
	fma.rn.f64 	%fd71, %fd69, 0dBFE62E42FEFA39EF, %fd70;
	sub.f64 	%fd72, %fd71, %fd64;
	sub.f64 	%fd73, %fd66, %fd72;
	fma.rn.f64 	%fd74, %fd69, 0d3C7ABC9E3B39803F, %fd73;
	add.f64 	%fd75, %fd70, %fd74;
	sub.f64 	%fd76, %fd70, %fd75;
	add.f64 	%fd77, %fd74, %fd76;
	mov.f64 	%fd78, 0d4000000000000000;
	{
	.reg .b32 %temp; 
	mov.b64 	{%temp, %r28}, %fd78;
	}
	{
	.reg .b32 %temp; 
	mov.b64 	{%r29, %temp}, %fd78;
	}
	shl.b32 	%r30, %r28, 1;
	setp.gt.u32 	%p3, %r30, -33554433;
	and.b32  	%r31, %r28, -15728641;
	selp.b32 	%r32, %r31, %r28, %p3;
	mov.b64 	%fd79, {%r29, %r32};
	mul.rn.f64 	%fd80, %fd75, %fd79;
	neg.f64 	%fd81, %fd80;
	fma.rn.f64 	%fd82, %fd75, %fd79, %fd81;
	fma.rn.f64 	%fd83, %fd77, %fd79, %fd82;
	add.f64 	%fd4, %fd80, %fd83;
	sub.f64 	%fd84, %fd80, %fd4;
	add.f64 	%fd5, %fd83, %fd84;
	fma.rn.f64 	%fd85, %fd4, 0d3FF71547652B82FE, 0d4338000000000000;
	{
	.reg .b32 %temp; 
	mov.b64 	{%r13, %temp}, %fd85;
	}
	mov.f64 	%fd86, 0dC338000000000000;
	add.rn.f64 	%fd87, %fd85, %fd86;
	fma.rn.f64 	%fd88, %fd87, 0dBFE62E42FEFA39EF, %fd4;
	fma.rn.f64 	%fd89, %fd87, 0dBC7ABC9E3B39803F, %fd88;
	fma.rn.f64 	%fd90, %fd89, 0d3E5ADE1569CE2BDF, 0d3E928AF3FCA213EA;
	fma.rn.f64 	%fd91, %fd90, %fd89, 0d3EC71DEE62401315;
	fma.rn.f64 	%fd92, %fd91, %fd89, 0d3EFA01997C89EB71;
	fma.rn.f64 	%fd93, %fd92, %fd89, 0d3F2A01A014761F65;
	fma.rn.f64 	%fd94, %fd93, %fd89, 0d3F56C16C1852B7AF;
	fma.rn.f64 	%fd95, %fd94, %fd89, 0d3F81111111122322;
	fma.rn.f64 	%fd96, %fd95, %fd89, 0d3FA55555555502A1;
	fma.rn.f64 	%fd97, %fd96, %fd89, 0d3FC5555555555511;
	fma.rn.f64 	%fd98, %fd97, %fd89, 0d3FE000000000000B;
	fma.rn.f64 	%fd99, %fd98, %fd89, 0d3FF0000000000000;
	fma.rn.f64 	%fd100, %fd99, %fd89, 0d3FF0000000000000;
	{
	.reg .b32 %temp; 
	mov.b64 	{%r14, %temp}, %fd100;
	}
	{
	.reg .b32 %temp; 
	mov.b64 	{%temp, %r15}, %fd100;
	}
	shl.b32 	%r33, %r13, 20;
	add.s32 	%r34, %r33, %r15;
	mov.b64 	%fd108, {%r14, %r34};
	{
	.reg .b32 %temp; 
	mov.b64 	{%temp, %r35}, %fd4;
	}
	mov.b32 	%f2, %r35;
	abs.f32 	%f1, %f2;
	setp.lt.f32 	%p4, %f1, 0f4086232B;
	@%p4 bra 	$L__BB2_7;
	setp.lt.f64 	%p5, %fd4, 0d0000000000000000;
	add.f64 	%fd101, %fd4, 0d7FF0000000000000;
	selp.f64 	%fd108, 0d0000000000000000, %fd101, %p5;
	setp.geu.f32 	%p6, %f1, 0f40874800;
	@%p6 bra 	$L__BB2_7;
	shr.u32 	%r36, %r13, 31;
	add.s32 	%r37, %r13, %r36;
	shr.s32 	%r38, %r37, 1;
	shl.b32 	%r39, %r38, 20;
	add.s32 	%r40, %r15, %r39;
	mov.b64 	%fd102, {%r14, %r40};
	sub.s32 	%r41, %r13, %r38;
	shl.b32 	%r42, %r41, 20;
	add.s32 	%r43, %r42, 1072693248;
	mov.b32 	%r44, 0;
	mov.b64 	%fd103, {%r44, %r43};
	mul.f64 	%fd108, %fd103, %fd102;
$L__BB2_7:
	abs.f64 	%fd104, %fd108;
	setp.eq.f64 	%p7, %fd104, 0d7FF0000000000000;
	fma.rn.f64 	%fd105, %fd108, %fd5, %fd108;
	selp.f64 	%fd106, %fd108, %fd105, %p7;
	st.param.f64 	[func_retval0], %fd106;
	ret;

}


// ===== COMPILED SASS (sm_100) =====

	.target	sm_100

	.elftype	@"ET_EXEC"


//--------------------- .note.nv.tkinfo           --------------------------
	.section	.note.nv.tkinfo,"",@"SHT_NOTE"
	.sectionflags	@"SHF_NOTE_NV_TKINFO"
	.tkinfo
        /*0018*/ 	.word	0x00000002
        /*0030*/ 	.string	""
        /*0030*/ 	.string	"ptxas"
        /*0030*/ 	.string	"Cuda compilation tools, release 13.0, V13.0.88"
        /*0030*/ 	.string	"Build cuda_13.0.r13.0/compiler.36424714_0"
        /*0030*/ 	.string	"-arch sm_100 -m 64 "



//--------------------- .note.nv.cuinfo           --------------------------
	.section	.note.nv.cuinfo,"",@"SHT_NOTE"
	.sectionflags	@"SHF_NOTE_NV_CUINFO"
        /*0018*/ 	.short	0x0002
        /*001a*/ 	.short	0x0064
        /*001c*/ 	.short	0x0082
	.zero		2


//--------------------- .nv.info                  --------------------------
	.section	.nv.info,"",@"SHT_CUDA_INFO"
	.align	4


	//----- nvinfo : EIATTR_REGCOUNT
	.align		4
        /*0000*/ 	.byte	0x04, 0x2f
        /*0002*/ 	.short	(.L_1 - .L_0)
	.align		4
.L_0:
        /*0004*/ 	.word	index@(CalcPhysics)
        /*0008*/ 	.word	0x00000030


	//----- nvinfo : EIATTR_FRAME_SIZE
	.align		4
.L_1:
        /*000c*/ 	.byte	0x04, 0x11
        /*000e*/ 	.short	(.L_3 - .L_2)
	.align		4
.L_2:
        /*0010*/ 	.word	index@($__internal_3_$__cuda_sm20_dsqrt_rn_f64_mediumpath_v1)
        /*0014*/ 	.word	0x00000000


	//----- nvinfo : EIATTR_FRAME_SIZE
	.align		4
.L_3:
        /*0018*/ 	.byte	0x04, 0x11
        /*001a*/ 	.short	(.L_5 - .L_4)
	.align		4
.L_4:
        /*001c*/ 	.word	index@($__internal_2_$__cuda_sm20_div_rn_f64_full)
        /*0020*/ 	.word	0x00000000


	//----- nvinfo : EIATTR_FRAME_SIZE
	.align		4
.L_5:
        /*0024*/ 	.byte	0x04, 0x11
        /*0026*/ 	.short	(.L_7 - .L_6)
	.align		4
.L_6:
        /*0028*/ 	.word	index@(CalcPhysics)
        /*002c*/ 	.word	0x00000000


	//----- nvinfo : EIATTR_REGCOUNT
	.align		4
.L_7:
        /*0030*/ 	.byte	0x04, 0x2f
        /*0032*/ 	.short	(.L_9 - .L_8)
	.align		4
.L_8:
        /*0034*/ 	.word	index@(CollideBodies)
        /*0038*/ 	.word	0x00000042


	//----- nvinfo : EIATTR_FRAME_SIZE
	.align		4
.L_9:
        /*003c*/ 	.byte	0x04, 0x11
        /*003e*/ 	.short	(.L_11 - .L_10)
	.align		4
.L_10:
        /*0040*/ 	.word	index@($CollideBodies$__internal_accurate_pow)
        /*0044*/ 	.word	0x00000000


	//----- nvinfo : EIATTR_FRAME_SIZE
	.align		4
.L_11:
        /*0048*/ 	.byte	0x04, 0x11
        /*004a*/ 	.short	(.L_13 - .L_12)
	.align		4
.L_12:
        /*004c*/ 	.word	index@($__internal_1_$__cuda_sm20_dsqrt_rn_f64_mediumpath_v1)
        /*0050*/ 	.word	0x00000000


	//----- nvinfo : EIATTR_FRAME_SIZE
	.align		4
.L_13:
        /*0054*/ 	.byte	0x04, 0x11
        /*0056*/ 	.short	(.L_15 - .L_14)
	.align		4
.L_14:
        /*0058*/ 	.word	index@($__internal_0_$__cuda_sm20_div_rn_f64_full)
        /*005c*/ 	.word	0x00000000


	//----- nvinfo : EIATTR_FRAME_SIZE
	.align		4
.L_15:
        /*0060*/ 	.byte	0x04, 0x11
        /*0062*/ 	.short	(.L_17 - .L_16)
	.align		4
.L_16:
        /*0064*/ 	.word	index@(CollideBodies)
        /*0068*/ 	.word	0x00000000


	//----- nvinfo : EIATTR_MIN_STACK_SIZE
	.align		4
.L_17:
        /*006c*/ 	.byte	0x04, 0x12
        /*006e*/ 	.short	(.L_19 - .L_18)
	.align		4
.L_18:
        /*0070*/ 	.word	index@(CollideBodies)
        /*0074*/ 	.word	0x00000000


	//----- nvinfo : EIATTR_MIN_STACK_SIZE
	.align		4
.L_19:
        /*0078*/ 	.byte	0x04, 0x12
        /*007a*/ 	.short	(.L_21 - .L_20)
	.align		4
.L_20:
        /*007c*/ 	.word	index@(CalcPhysics)
        /*0080*/ 	.word	0x00000000
.L_21:


//--------------------- .nv.compat                --------------------------
	.section	.nv.compat,"",@"SHT_CUDA_COMPAT_INFO"
	.align	4
        /*0000*/ 	.byte	0x02, 0x09, 0x00, 0x00, 0x02, 0x02, 0x01, 0x00, 0x02, 0x05, 0x05, 0x00, 0x03, 0x07, 0x01, 0x01
        /*0010*/ 	.byte	0x02, 0x03, 0x00, 0x00, 0x02, 0x06, 0x01, 0x00, 0x04, 0x0b, 0x08, 0x00, 0x01, 0x00, 0x00, 0x00
        /*0020*/ 	.byte	0x00, 0x00, 0x00, 0x00


//--------------------- .nv.info.CollideBodies    --------------------------
	.section	.nv.info.CollideBodies,"",@"SHT_CUDA_INFO"
	.sectionflags	@""
	.align	4


	//----- nvinfo : EIATTR_CUDA_API_VERSION
	.align		4
        /*0000*/ 	.byte	0x04, 0x37
        /*0002*/ 	.short	(.L_23 - .L_22)
.L_22:
        /*0004*/ 	.word	0x00000082


	//----- nvinfo : EIATTR_KPARAM_INFO
	.align		4
.L_23:
        /*0008*/ 	.byte	0x04, 0x17
        /*000a*/ 	.short	(.L_25 - .L_24)
.L_24:
        /*000c*/ 	.word	0x00000000
        /*0010*/ 	.short	0x0004
        /*0012*/ 	.short	0x0020
        /*0014*/ 	.byte	0x00, 0xf0, 0x21, 0x00


	//----- nvinfo : EIATTR_KPARAM_INFO
	.align		4
.L_25:
        /*0018*/ 	.byte	0x04, 0x17
        /*001a*/ 	.short	(.L_27 - .L_26)
.L_26:
        /*001c*/ 	.word	0x00000000
        /*0020*/ 	.short	0x0003
        /*0022*/ 	.short	0x0018
        /*0024*/ 	.byte	0x00, 0xf0, 0x11, 0x00


	//----- nvinfo : EIATTR_KPARAM_INFO
	.align		4
.L_27:
        /*0028*/ 	.byte	0x04, 0x17
        /*002a*/ 	.short	(.L_29 - .L_28)
.L_28:
        /*002c*/ 	.word	0x00000000
        /*0030*/ 	.short	0x0002
        /*0032*/ 	.short	0x0010
        /*0034*/ 	.byte	0x00, 0xf5, 0x21, 0x00


	//----- nvinfo : EIATTR_KPARAM_INFO
	.align		4
.L_29:
        /*0038*/ 	.byte	0x04, 0x17
        /*003a*/ 	.short	(.L_31 - .L_30)
.L_30:
        /*003c*/ 	.word	0x00000000
        /*0040*/ 	.short	0x0001
        /*0042*/ 	.short	0x0008
        /*0044*/ 	.byte	0x00, 0xf0, 0x11, 0x00


	//----- nvinfo : EIATTR_KPARAM_INFO
	.align		4
.L_31:
        /*0048*/ 	.byte	0x04, 0x17
        /*004a*/ 	.short	(.L_33 - .L_32)
.L_32:
        /*004c*/ 	.word	0x00000000
        /*0050*/ 	.short	0x0000
        /*0052*/ 	.short	0x0000
        /*0054*/ 	.byte	0x00, 0xf5, 0x21, 0x00


	//----- nvinfo : EIATTR_SPARSE_MMA_MASK
	.align		4
.L_33:
        /*0058*/ 	.byte	0x03, 0x50
        /*005a*/ 	.short	0x0000


	//----- nvinfo : EIATTR_MAXREG_COUNT
	.align		4
        /*005c*/ 	.byte	0x03, 0x1b
        /*005e*/ 	.short	0x00ff


	//----- nvinfo : EIATTR_NUM_BARRIERS
	.align		4
        /*0060*/ 	.byte	0x02, 0x4c
        /*0062*/ 	.byte	0x01
	.zero		1


	//----- nvinfo : EIATTR_MERCURY_ISA_VERSION
	.align		4
        /*0064*/ 	.byte	0x03, 0x5f
        /*0066*/ 	.short	0x0101


	//----- nvinfo : EIATTR_UNUSED_LOAD_BYTE_OFFSET
	.align		4
        /*0068*/ 	.byte	0x04, 0x44
        /*006a*/ 	.short	(.L_35 - .L_34)


	//   ....[0]....
.L_34:
        /*006c*/ 	.word	0x00000100
        /*0070*/ 	.word	0x0000000f


	//   ....[1]....
        /*0074*/ 	.word	0x00000120
        /*0078*/ 	.word	0x0000000f


	//----- nvinfo : EIATTR_VRC_CTA_INIT_COUNT
	.align		4
.L_35:
        /*007c*/ 	.byte	0x02, 0x4a
	.zero		1
	.zero		1


	//----- nvinfo : EIATTR_EXIT_INSTR_OFFSETS
	.align		4
        /*0080*/ 	.byte	0x04, 0x1c
        /*0082*/ 	.short	(.L_37 - .L_36)


	//   ....[0]....
.L_36:
        /*0084*/ 	.word	0x00003f10


	//----- nvinfo : EIATTR_CRS_STACK_SIZE
	.align		4
.L_37:
        /*0088*/ 	.byte	0x04, 0x1e
        /*008a*/ 	.short	(.L_39 - .L_38)
.L_38:
        /*008c*/ 	.word	0x00000000


	//----- nvinfo : EIATTR_CBANK_PARAM_SIZE
	.align		4
.L_39:
        /*0090*/ 	.byte	0x03, 0x19
        /*0092*/ 	.short	0x0028


	//----- nvinfo : EIATTR_PARAM_CBANK
	.align		4
        /*0094*/ 	.byte	0x04, 0x0a
        /*0096*/ 	.short	(.L_41 - .L_40)
	.align		4
.L_40:
        /*0098*/ 	.word	index@(.nv.constant0.CollideBodies)
        /*009c*/ 	.short	0x0380
        /*009e*/ 	.short	0x0028


	//----- nvinfo : EIATTR_SW_WAR
	.align		4
.L_41:
        /*00a0*/ 	.byte	0x04, 0x36
        /*00a2*/ 	.short	(.L_43 - .L_42)
.L_42:
        /*00a4*/ 	.word	0x00000008
.L_43:


//--------------------- .nv.info.CalcPhysics      --------------------------
	.section	.nv.info.CalcPhysics,"",@"SHT_CUDA_INFO"
	.sectionflags	@""
	.align	4


	//----- nvinfo : EIATTR_CUDA_API_VERSION
	.align		4
        /*0000*/ 	.byte	0x04, 0x37
        /*0002*/ 	.short	(.L_45 - .L_44)
.L_44:
        /*0004*/ 	.word	0x00000082


	//----- nvinfo : EIATTR_KPARAM_INFO
	.align		4
.L_45:
        /*0008*/ 	.byte	0x04, 0x17
        /*000a*/ 	.short	(.L_47 - .L_46)
.L_46:
        /*000c*/ 	.word	0x00000000
        /*0010*/ 	.short	0x0004
        /*0012*/ 	.short	0x0020
        /*0014*/ 	.byte	0x00, 0xf0, 0x11, 0x00


	//----- nvinfo : EIATTR_KPARAM_INFO
	.align		4
.L_47:
        /*0018*/ 	.byte	0x04, 0x17
        /*001a*/ 	.short	(.L_49 - .L_48)
.L_48:
        /*001c*/ 	.word	0x00000000
        /*0020*/ 	.short	0x0003
        /*0022*/ 	.short	0x0018
        /*0024*/ 	.byte	0x00, 0xf5, 0x21, 0x00


	//----- nvinfo : EIATTR_KPARAM_INFO
	.align		4
.L_49:
        /*0028*/ 	.byte	0x04, 0x17
        /*002a*/ 	.short	(.L_51 - .L_50)
.L_50:
        /*002c*/ 	.word	0x00000000
        /*0030*/ 	.short	0x0002
        /*0032*/ 	.short	0x0010
        /*0034*/ 	.byte	0x00, 0xf0, 0x21, 0x00


	//----- nvinfo : EIATTR_KPARAM_INFO
	.align		4
.L_51:
        /*0038*/ 	.byte	0x04, 0x17
        /*003a*/ 	.short	(.L_53 - .L_52)
.L_52:
        /*003c*/ 	.word	0x00000000
        /*0040*/ 	.short	0x0001
        /*0042*/ 	.short	0x0008
        /*0044*/ 	.byte	0x00, 0xf0, 0x11, 0x00


	//----- nvinfo : EIATTR_KPARAM_INFO
	.align		4
.L_53:
        /*0048*/ 	.byte	0x04, 0x17
        /*004a*/ 	.short	(.L_55 - .L_54)
.L_54:
        /*004c*/ 	.word	0x00000000
        /*0050*/ 	.short	0x0000
        /*0052*/ 	.short	0x0000
        /*0054*/ 	.byte	0x00, 0xf5, 0x21, 0x00


	//----- nvinfo : EIATTR_SPARSE_MMA_MASK
	.align		4
.L_55:
        /*0058*/ 	.byte	0x03, 0x50
        /*005a*/ 	.short	0x0000


	//----- nvinfo : EIATTR_MAXREG_COUNT
	.align		4
        /*005c*/ 	.byte	0x03, 0x1b
        /*005e*/ 	.short	0x00ff


	//----- nvinfo : EIATTR_NUM_BARRIERS
	.align		4
        /*0060*/ 	.byte	0x02, 0x4c
        /*0062*/ 	.byte	0x01
	.zero		1


	//----- nvinfo : EIATTR_MERCURY_ISA_VERSION
	.align		4
        /*0064*/ 	.byte	0x03, 0x5f
        /*0066*/ 	.short	0x0101


	//----- nvinfo : EIATTR_UNUSED_LOAD_BYTE_OFFSET
	.align		4
        /*0068*/ 	.byte	0x04, 0x44
        /*006a*/ 	.short	(.L_57 - .L_56)


	//   ....[0]....
.L_56:
        /*006c*/ 	.word	0x00000110
        /*0070*/ 	.word	0x0000000f


	//   ....[1]....
        /*0074*/ 	.word	0x00000140
        /*0078*/ 	.word	0x0000000f


	//----- nvinfo : EIATTR_VRC_CTA_INIT_COUNT
	.align		4
.L_57:
        /*007c*/ 	.byte	0x02, 0x4a
	.zero		1
	.zero		1


	//----- nvinfo : EIATTR_EXIT_INSTR_OFFSETS
	.align		4
        /*0080*/ 	.byte	0x04, 0x1c
        /*0082*/ 	.short	(.L_59 - .L_58)


	//   ....[0]....
.L_58:
        /*0084*/ 	.word	0x00000070


	//   ....[1]....
        /*0088*/ 	.word	0x000002d0


	//   ....[2]....
        /*008c*/ 	.word	0x00001ca0


	//----- nvinfo : EIATTR_CRS_STACK_SIZE
	.align		4
.L_59:
        /*0090*/ 	.byte	0x04, 0x1e
        /*0092*/ 	.short	(.L_61 - .L_60)
.L_60:
        /*0094*/ 	.word	0x00000000


	//----- nvinfo : EIATTR_CBANK_PARAM_SIZE
	.align		4
.L_61:
        /*0098*/ 	.byte	0x03, 0x19
        /*009a*/ 	.short	0x0024


	//----- nvinfo : EIATTR_PARAM_CBANK
	.align		4
        /*009c*/ 	.byte	0x04, 0x0a
        /*009e*/ 	.short	(.L_63 - .L_62)
	.align		4
.L_62:
        /*00a0*/ 	.word	index@(.nv.constant0.CalcPhysics)
        /*00a4*/ 	.short	0x0380
        /*00a6*/ 	.short	0x0024


	//----- nvinfo : EIATTR_SW_WAR
	.align		4
.L_63:
        /*00a8*/ 	.byte	0x04, 0x36
        /*00aa*/ 	.short	(.L_65 - .L_64)
.L_64:
        /*00ac*/ 	.word	0x00000008
.L_65:


//--------------------- .nv.callgraph             --------------------------
	.section	.nv.callgraph,"",@"SHT_CUDA_CALLGRAPH"
	.align	4
	.sectionentsize	8
	.align		4
        /*0000*/ 	.word	0x00000000
	.align		4
        /*0004*/ 	.word	0xffffffff
	.align		4
        /*0008*/ 	.word	0x00000000
	.align		4
        /*000c*/ 	.word	0xfffffffe
	.align		4
        /*0010*/ 	.word	0x00000000
	.align		4
        /*0014*/ 	.word	0xfffffffd
	.align		4
        /*0018*/ 	.word	0x00000000
	.align		4
        /*001c*/ 	.word	0xfffffffc


//--------------------- .text.CollideBodies       --------------------------
	.section	.text.CollideBodies,"ax",@progbits
	.align	128
        .global         CollideBodies
        .type           CollideBodies,@function
        .size           CollideBodies,(.L_x_134 - CollideBodies)
        .other          CollideBodies,@"STO_CUDA_ENTRY STV_DEFAULT"
CollideBodies:
.text.CollideBodies:
[----:B------:R-:W-:Y:S01]  /*0000*/  LDC R1, c[0x0][0x37c] ;  /* 0x0000df00ff017b82 */ /* 0x000fe20000000800 */
[----:B------:R-:W0:Y:S07]  /*0010*/  S2R R11, SR_CTAID.X ;  /* 0x00000000000b7919 */ /* 0x000e2e0000002500 */
[----:B------:R-:W1:Y:S01]  /*0020*/  LDC.64 R2, c[0x0][0x380] ;  /* 0x0000e000ff027b82 */ /* 0x000e620000000a00 */
[----:B------:R-:W0:Y:S01]  /*0030*/  LDCU UR4, c[0x0][0x360] ;  /* 0x00006c00ff0477ac */ /* 0x000e220008000800 */
[----:B------:R-:W0:Y:S01]  /*0040*/  S2R R0, SR_TID.X ;  /* 0x0000000000007919 */ /* 0x000e220000002100 */
[----:B------:R-:W2:Y:S01]  /*0050*/  LDCU.64 UR6, c[0x0][0x358] ;  /* 0x00006b00ff0677ac */ /* 0x000ea20008000a00 */
[----:B------:R-:W3:Y:S01]  /*0060*/  LDCU UR8, c[0x0][0x388] ;  /* 0x00007100ff0877ac */ /* 0x000ee20008000800 */
[----:B0-----:R-:W-:-:S04]  /*0070*/  IMAD R11, R11, UR4, R0 ;  /* 0x000000040b0b7c24 */ /* 0x001fc8000f8e0200 */
[----:B-1----:R-:W-:-:S05]  /*0080*/  IMAD.WIDE R2, R11, 0x78, R2 ;  /* 0x000000780b027825 */ /* 0x002fca00078e0202 */
[----:B--2---:R-:W2:Y:S01]  /*0090*/  LDG.E R0, desc[UR6][R2.64+0x50] ;  /* 0x0000500602007981 */ /* 0x004ea2000c1e1900 */
[----:B------:R-:W-:Y:S01]  /*00a0*/  BSSY.RECONVERGENT B1, `(.L_x_0) ;  /* 0x00003e5000017945 */ /* 0x000fe20003800200 */
[----:B--2---:R-:W-:-:S04]  /*00b0*/  ISETP.NE.AND P0, PT, R0, 0x1, PT ;  /* 0x000000010000780c */ /* 0x004fc80003f05270 */
[----:B---3--:R-:W-:-:S13]  /*00c0*/  ISETP.GE.OR P0, PT, R11, UR8, P0 ;  /* 0x000000080b007c0c */ /* 0x008fda0008706670 */
[----:B------:R-:W-:Y:S05]  /*00d0*/  @P0 BRA `(.L_x_1) ;  /* 0x0000003c00840947 */ /* 0x000fea0003800000 */
[----:B------:R-:W2:Y:S01]  /*00e0*/  LDG.E.64 R18, desc[UR6][R2.64+0x38] ;  /* 0x0000380602127981 */ /* 0x000ea2000c1e1b00 */
[----:B------:R-:W0:Y:S03]  /*00f0*/  LDC.64 R4, c[0x0][0x390] ;  /* 0x0000e400ff047b82 */ /* 0x000e260000000a00 */
[----:B------:R-:W3:Y:S04]  /*0100*/  LDG.E.64 R20, desc[UR6][R2.64+0x40] ;  /* 0x0000400602147981 */ /* 0x000ee8000c1e1b00 */
[----:B------:R-:W4:Y:S04]  /*0110*/  LDG.E.64 R22, desc[UR6][R2.64+0x50] ;  /* 0x0000500602167981 */ /* 0x000f28000c1e1b00 */
[----:B------:R-:W5:Y:S04]  /*0120*/  LDG.E.64 R24, desc[UR6][R2.64+0x58] ;  /* 0x0000580602187981 */ /* 0x000f68000c1e1b00 */
        /* <DEDUP_REMOVED lines=10> */
[----:B------:R1:W5:Y:S01]  /*01d0*/  LDG.E.64 R46, desc[UR6][R2.64+0x48] ;  /* 0x00004806022e7981 */ /* 0x000362000c1e1b00 */
[----:B------:R-:W-:Y:S01]  /*01e0*/  UISETP.GE.AND UP0, UPT, UR8, 0x1, UPT ;  /* 0x000000010800788c */ /* 0x000fe2000bf06270 */
[----:B0-----:R-:W-:-:S05]  /*01f0*/  IMAD.WIDE R4, R11, 0x78, R4 ;  /* 0x000000780b047825 */ /* 0x001fca00078e0204 */
[----:B--2---:R-:W-:Y:S04]  /*0200*/  STG.E.64 desc[UR6][R4.64+0x38], R18 ;  /* 0x0000381204007986 */ /* 0x004fe8000c101b06 */
[----:B---3--:R-:W-:Y:S04]  /*0210*/  STG.E.64 desc[UR6][R4.64+0x40], R20 ;  /* 0x0000401404007986 */ /* 0x008fe8000c101b06 */
[----:B----4-:R-:W-:Y:S04]  /*0220*/  STG.E.64 desc[UR6][R4.64+0x50], R22 ;  /* 0x0000501604007986 */ /* 0x010fe8000c101b06 */
[----:B-----5:R-:W-:Y:S04]  /*0230*/  STG.E.64 desc[UR6][R4.64+0x58], R24 ;  /* 0x0000581804007986 */ /* 0x020fe8000c101b06 */
[----:B------:R-:W-:Y:S04]  /*0240*/  STG.E.64 desc[UR6][R4.64+0x60], R26 ;  /* 0x0000601a04007986 */ /* 0x000fe8000c101b06 */
        /* <DEDUP_REMOVED lines=8> */
[----:B------:R-:W-:Y:S01]  /*02d0*/  STG.E.64 desc[UR6][R4.64+0x30], R14 ;  /* 0x0000300e04007986 */ /* 0x000fe2000c101b06 */
[----:B-1----:R-:W-:Y:S01]  /*02e0*/  IMAD.MOV.U32 R2, RZ, RZ, R14 ;  /* 0x000000ffff027224 */ /* 0x002fe200078e000e */
[----:B------:R-:W-:-:S02]  /*02f0*/  MOV R3, R15 ;  /* 0x0000000f00037202 */ /* 0x000fc40000000f00 */
[----:B------:R0:W-:Y:S02]  /*0300*/  STG.E.64 desc[UR6][R4.64+0x48], R46 ;  /* 0x0000482e04007986 */ /* 0x0001e4000c101b06 */
[----:B0-----:R-:W-:Y:S02]  /*0310*/  IMAD.MOV.U32 R4, RZ, RZ, R8 ;  /* 0x000000ffff047224 */ /* 0x001fe400078e0008 */
[----:B------:R-:W-:Y:S02]  /*0320*/  IMAD.MOV.U32 R5, RZ, RZ, R9 ;  /* 0x000000ffff057224 */ /* 0x000fe400078e0009 */
[----:B------:R-:W-:Y:S02]  /*0330*/  IMAD.MOV.U32 R8, RZ, RZ, R12 ;  /* 0x000000ffff087224 */ /* 0x000fe400078e000c */
[----:B------:R-:W-:Y:S01]  /*0340*/  IMAD.MOV.U32 R9, RZ, RZ, R13 ;  /* 0x000000ffff097224 */ /* 0x000fe200078e000d */
[----:B------:R-:W-:Y:S06]  /*0350*/  BRA.U !UP0, `(.L_x_2) ;  /* 0x0000003508e87547 */ /* 0x000fec000b800000 */
[----:B------:R-:W0:Y:S01]  /*0360*/  LDCU.64 UR4, c[0x0][0x380] ;  /* 0x00007000ff0477ac */ /* 0x000e220008000a00 */
[----:B------:R-:W-:Y:S02]  /*0370*/  IMAD.MOV R6, RZ, RZ, -R11 ;  /* 0x000000ffff067224 */ /* 0x000fe400078e0a0b */
[----:B------:R-:W-:Y:S01]  /*0380*/  IMAD.MOV.U32 R7, RZ, RZ, RZ ;  /* 0x000000ffff077224 */ /* 0x000fe200078e00ff */
[----:B------:R-:W-:Y:S01]  /*0390*/  UIADD3 UR9, UPT, UPT, -UR8, URZ, URZ ;  /* 0x000000ff08097290 */ /* 0x000fe2000fffe1ff */
[----:B------:R-:W-:Y:S02]  /*03a0*/  IMAD.MOV.U32 R44, RZ, RZ, R48 ;  /* 0x000000ffff2c7224 */ /* 0x000fe400078e0030 */
[----:B------:R-:W-:-:S03]  /*03b0*/  IMAD.MOV.U32 R45, RZ, RZ, R49 ;  /* 0x000000ffff2d7224 */ /* 0x000fc600078e0031 */
[----:B------:R-:W-:Y:S01]  /*03c0*/  MOV R8, UR9 ;  /* 0x0000000900087c02 */ /* 0x000fe20008000f00 */
[----:B0-----:R-:W-:-:S04]  /*03d0*/  UIADD3 UR4, UP0, UPT, UR4, 0x60, URZ ;  /* 0x0000006004047890 */ /* 0x001fc8000ff1e0ff */
[----:B------:R-:W-:Y:S02]  /*03e0*/  UIADD3.X UR5, UPT, UPT, URZ, UR5, URZ, UP0, !UPT ;  /* 0x00000005ff057290 */ /* 0x000fe400087fe4ff */
[----:B------:R-:W-:-:S04]  /*03f0*/  IMAD.U32 R42, RZ, RZ, UR4 ;  /* 0x00000004ff2a7e24 */ /* 0x000fc8000f8e00ff */
[----:B------:R-:W-:-:S07]  /*0400*/  IMAD.U32 R43, RZ, RZ, UR5 ;  /* 0x00000005ff2b7e24 */ /* 0x000fce000f8e00ff */
.L_x_74:
[----:B--2---:R-:W2:Y:S01]  /*0410*/  LDG.E R0, desc[UR6][R42.64+-0x10] ;  /* 0xfffff0062a007981 */ /* 0x004ea2000c1e1900 */
[----:B------:R-:W-:Y:S01]  /*0420*/  VIADD R8, R8, 0x1 ;  /* 0x0000000108087836 */ /* 0x000fe20000000000 */
[----:B------:R-:W-:Y:S04]  /*0430*/  BSSY.RECONVERGENT B0, `(.L_x_3) ;  /* 0x000035c000007945 */ /* 0x000fe80003800200 */
[----:B------:R-:W-:Y:S02]  /*0440*/  ISETP.NE.AND P1, PT, R8, RZ, PT ;  /* 0x000000ff0800720c */ /* 0x000fe40003f25270 */
[----:B--2---:R-:W-:-:S04]  /*0450*/  ISETP.NE.AND P0, PT, R0, 0x1, PT ;  /* 0x000000010000780c */ /* 0x004fc80003f05270 */
[----:B------:R-:W-:-:S13]  /*0460*/  ISETP.EQ.OR P0, PT, R6, RZ, P0 ;  /* 0x000000ff0600720c */ /* 0x000fda0000702670 */
[----:B01-34-:R-:W-:Y:S05]  /*0470*/  @P0 BRA `(.L_x_4) ;  /* 0x00000034005c0947 */ /* 0x01bfea0003800000 */
[----:B------:R-:W0:Y:S01]  /*0480*/  S2R R3, SR_CTAID.X ;  /* 0x0000000000037919 */ /* 0x000e220000002500 */
[----:B------:R-:W1:Y:S01]  /*0490*/  LDC.64 R40, c[0x0][0x390] ;  /* 0x0000e400ff287b82 */ /* 0x000e620000000a00 */
[----:B------:R-:W0:Y:S01]  /*04a0*/  LDCU UR4, c[0x0][0x360] ;  /* 0x00006c00ff0477ac */ /* 0x000e220008000800 */
[----:B------:R-:W0:Y:S01]  /*04b0*/  S2R R0, SR_TID.X ;  /* 0x0000000000007919 */ /* 0x000e220000002100 */
[----:B------:R-:W2:Y:S04]  /*04c0*/  LDG.E.64 R38, desc[UR6][R42.64+-0x58] ;  /* 0xffffa8062a267981 */ /* 0x000ea8000c1e1b00 */
[----:B------:R-:W3:Y:S01]  /*04d0*/  LDG.E.64 R36, desc[UR6][R42.64+-0x60] ;  /* 0xffffa0062a247981 */ /* 0x000ee2000c1e1b00 */
[----:B0-----:R-:W-:-:S04]  /*04e0*/  IMAD R3, R3, UR4, R0 ;  /* 0x0000000403037c24 */ /* 0x001fc8000f8e0200 */
[----:B-1----:R-:W-:-:S05]  /*04f0*/  IMAD.WIDE R40, R3, 0x78, R40 ;  /* 0x0000007803287825 */ /* 0x002fca00078e0228 */
[----:B------:R-:W2:Y:S01]  /*0500*/  LDG.E.64 R2, desc[UR6][R40.64+0x8] ;  /* 0x0000080628027981 */ /* 0x000ea2000c1e1b00 */
[----:B------:R-:W-:Y:S01]  /*0510*/  MOV R10, 0x0 ;  /* 0x00000000000a7802 */ /* 0x000fe20000000f00 */
[----:B------:R-:W-:Y:S01]  /*0520*/  IMAD.MOV.U32 R11, RZ, RZ, 0x3fd80000 ;  /* 0x3fd80000ff0b7424 */ /* 0x000fe200078e00ff */
[----:B------:R-:W-:Y:S01]  /*0530*/  BSSY.RECONVERGENT B2, `(.L_x_5) ;  /* 0x000001d000027945 */ /* 0x000fe20003800200 */
[----:B------:R-:W-:Y:S01]  /*0540*/  IMAD.MOV.U32 R32, RZ, RZ, R48 ;  /* 0x000000ffff207224 */ /* 0x000fe200078e0030 */
[----:B------:R-:W-:Y:S01]  /*0550*/  MOV R33, R49 ;  /* 0x0000003100217202 */ /* 0x000fe20000000f00 */
[----:B---3--:R-:W-:Y:S02]  /*0560*/  DADD R36, -R50, R36 ;  /* 0x0000000032247229 */ /* 0x008fe40000000124 */
[----:B--2---:R-:W-:-:S08]  /*0570*/  DADD R38, R38, -R2 ;  /* 0x0000000026267229 */ /* 0x004fd00000000802 */
[----:B------:R-:W-:-:S08]  /*0580*/  DMUL R2, R38, R38 ;  /* 0x0000002626027228 */ /* 0x000fd00000000000 */
[----:B------:R-:W-:-:S06]  /*0590*/  DFMA R2, R36, R36, R2 ;  /* 0x000000242402722b */ /* 0x000fcc0000000002 */
[----:B------:R-:W0:Y:S04]  /*05a0*/  MUFU.RSQ64H R15, R3 ;  /* 0x00000003000f7308 */ /* 0x000e280000001c00 */
[----:B------:R-:W-:-:S06]  /*05b0*/  VIADD R14, R3, 0xfcb00000 ;  /* 0xfcb00000030e7836 */ /* 0x000fcc0000000000 */
[----:B0-----:R-:W-:-:S08]  /*05c0*/  DMUL R4, R14, R14 ;  /* 0x0000000e0e047228 */ /* 0x001fd00000000000 */
[----:B------:R-:W-:-:S08]  /*05d0*/  DFMA R4, R2, -R4, 1 ;  /* 0x3ff000000204742b */ /* 0x000fd00000000804 */
[----:B------:R-:W-:Y:S02]  /*05e0*/  DFMA R10, R4, R10, 0.5 ;  /* 0x3fe00000040a742b */ /* 0x000fe4000000000a */
[----:B------:R-:W-:-:S08]  /*05f0*/  DMUL R4, R14, R4 ;  /* 0x000000040e047228 */ /* 0x000fd00000000000 */
[----:B------:R-:W-:Y:S01]  /*0600*/  DFMA R10, R10, R4, R14 ;  /* 0x000000040a0a722b */ /* 0x000fe2000000000e */
[----:B------:R-:W-:-:S07]  /*0610*/  ISETP.GE.U32.AND P0, PT, R14, 0x7ca00000, PT ;  /* 0x7ca000000e00780c */ /* 0x000fce0003f06070 */
[----:B------:R-:W-:Y:S02]  /*0620*/  DMUL R12, R2, R10 ;  /* 0x0000000a020c7228 */ /* 0x000fe40000000000 */
[----:B------:R-:W-:Y:S02]  /*0630*/  VIADD R5, R11, 0xfff00000 ;  /* 0xfff000000b057836 */ /* 0x000fe40000000000 */
[----:B------:R-:W-:-:S04]  /*0640*/  IMAD.MOV.U32 R4, RZ, RZ, R10 ;  /* 0x000000ffff047224 */ /* 0x000fc800078e000a */
[----:B------:R-:W-:-:S08]  /*0650*/  DFMA R16, R12, -R12, R2 ;  /* 0x8000000c0c10722b */ /* 0x000fd00000000002 */
[----:B------:R-:W-:Y:S01]  /*0660*/  DFMA R34, R16, R4, R12 ;  /* 0x000000041022722b */ /* 0x000fe2000000000c */
[----:B------:R-:W-:Y:S10]  /*0670*/  @!P0 BRA `(.L_x_6) ;  /* 0x0000000000208947 */ /* 0x000ff40003800000 */
[----:B------:R-:W-:Y:S01]  /*0680*/  IMAD.MOV.U32 R4, RZ, RZ, R10 ;  /* 0x000000ffff047224 */ /* 0x000fe200078e000a */
[----:B------:R-:W-:Y:S01]  /*0690*/  MOV R60, R2 ;  /* 0x00000002003c7202 */ /* 0x000fe20000000f00 */
[----:B------:R-:W-:Y:S01]  /*06a0*/  IMAD.MOV.U32 R10, RZ, RZ, R16 ;  /* 0x000000ffff0a7224 */ /* 0x000fe200078e0010 */
[----:B------:R-:W-:Y:S01]  /*06b0*/  MOV R0, 0x700 ;  /* 0x0000070000007802 */ /* 0x000fe20000000f00 */
[----:B------:R-:W-:Y:S02]  /*06c0*/  IMAD.MOV.U32 R11, RZ, RZ, R17 ;  /* 0x000000ffff0b7224 */ /* 0x000fe400078e0011 */
[----:B------:R-:W-:Y:S02]  /*06d0*/  IMAD.MOV.U32 R15, RZ, RZ, R5 ;  /* 0x000000ffff0f7224 */ /* 0x000fe400078e0005 */
[----:B------:R-:W-:-:S07]  /*06e0*/  IMAD.MOV.U32 R61, RZ, RZ, R3 ;  /* 0x000000ffff3d7224 */ /* 0x000fce00078e0003 */
[----:B------:R-:W-:Y:S05]  /*06f0*/  CALL.REL.NOINC `($__internal_1_$__cuda_sm20_dsqrt_rn_f64_mediumpath_v1) ;  /* 0x0000003c00747944 */ /* 0x000fea0003c00000 */
.L_x_6:
[----:B------:R-:W-:Y:S05]  /*0700*/  BSYNC.RECONVERGENT B2 ;  /* 0x0000000000027941 */ /* 0x000fea0003800200 */
.L_x_5:
[----:B------:R-:W2:Y:S02]  /*0710*/  LDG.E.64 R30, desc[UR6][R42.64+-0x18] ;  /* 0xffffe8062a1e7981 */ /* 0x000ea4000c1e1b00 */
[----:B--2---:R-:W-:-:S08]  /*0720*/  DMUL R4, R30, 0.5 ;  /* 0x3fe000001e047828 */ /* 0x004fd00000000000 */
[----:B------:R-:W-:-:S08]  /*0730*/  DFMA R4, R46, 0.5, R4 ;  /* 0x3fe000002e04782b */ /* 0x000fd00000000004 */
[----:B------:R-:W-:-:S14]  /*0740*/  DSETP.GTU.AND P0, PT, R34, R4, PT ;  /* 0x000000042200722a */ /* 0x000fdc0003f0c000 */
[----:B------:R-:W-:Y:S05]  /*0750*/  @P0 BRA `(.L_x_4) ;  /* 0x0000003000a40947 */ /* 0x000fea0003800000 */
[----:B------:R0:W-:Y:S01]  /*0760*/  STG.E desc[UR6][R40.64+0x74], R7 ;  /* 0x0000740728007986 */ /* 0x0001e2000c101906 */
[----:B------:R-:W-:-:S14]  /*0770*/  DSETP.GT.AND P0, PT, R2, RZ, PT ;  /* 0x000000ff0200722a */ /* 0x000fdc0003f04000 */
[----:B0-----:R-:W-:Y:S05]  /*0780*/  @!P0 BRA `(.L_x_7) ;  /* 0x0000002800d08947 */ /* 0x001fea0003800000 */
[----:B------:R0:W5:Y:S04]  /*0790*/  LDG.E.64 R28, desc[UR6][R40.64+0x18] ;  /* 0x00001806281c7981 */ /* 0x000168000c1e1b00 */
[----:B------:R0:W5:Y:S04]  /*07a0*/  LDG.E.64 R26, desc[UR6][R40.64+0x20] ;  /* 0x00002006281a7981 */ /* 0x000168000c1e1b00 */
[----:B------:R0:W5:Y:S04]  /*07b0*/  LDG.E.64 R24, desc[UR6][R42.64+-0x48] ;  /* 0xffffb8062a187981 */ /* 0x000168000c1e1b00 */
[----:B------:R0:W5:Y:S04]  /*07c0*/  LDG.E.64 R22, desc[UR6][R42.64+-0x40] ;  /* 0xffffc0062a167981 */ /* 0x000168000c1e1b00 */
[----:B------:R0:W5:Y:S01]  /*07d0*/  LDG.E.64 R20, desc[UR6][R42.64+-0x50] ;  /* 0xffffb0062a147981 */ /* 0x000162000c1e1b00 */
[----:B------:R-:W-:Y:S01]  /*07e0*/  DMUL R18, R34, 0.5 ;  /* 0x3fe0000022127828 */ /* 0x000fe20000000000 */
[----:B------:R-:W-:Y:S01]  /*07f0*/  IMAD.MOV.U32 R2, RZ, RZ, 0x1 ;  /* 0x00000001ff027424 */ /* 0x000fe200078e00ff */
[----:B------:R-:W-:Y:S01]  /*0800*/  DMUL R12, R36, 0.5 ;  /* 0x3fe00000240c7828 */ /* 0x000fe20000000000 */
[----:B------:R-:W-:Y:S01]  /*0810*/  BSSY.RECONVERGENT B3, `(.L_x_8) ;  /* 0x0000017000037945 */ /* 0x000fe20003800200 */
[----:B------:R-:W-:-:S02]  /*0820*/  DMUL R16, R38, 0.5 ;  /* 0x3fe0000026107828 */ /* 0x000fc40000000000 */
[----:B------:R-:W1:Y:S06]  /*0830*/  MUFU.RCP64H R3, R19 ;  /* 0x0000001300037308 */ /* 0x000e6c0000001800 */
[----:B------:R-:W-:Y:S01]  /*0840*/  FSETP.GEU.AND P2, PT, |R13|, 6.5827683646048100446e-37, PT ;  /* 0x036000000d00780b */ /* 0x000fe20003f4e200 */
[----:B-1----:R-:W-:-:S08]  /*0850*/  DFMA R4, -R18, R2, 1 ;  /* 0x3ff000001204742b */ /* 0x002fd00000000102 */
[----:B------:R-:W-:-:S08]  /*0860*/  DFMA R4, R4, R4, R4 ;  /* 0x000000040404722b */ /* 0x000fd00000000004 */
[----:B------:R-:W-:-:S08]  /*0870*/  DFMA R4, R2, R4, R2 ;  /* 0x000000040204722b */ /* 0x000fd00000000002 */
[----:B------:R-:W-:-:S08]  /*0880*/  DFMA R2, -R18, R4, 1 ;  /* 0x3ff000001202742b */ /* 0x000fd00000000104 */
[----:B------:R-:W-:-:S08]  /*0890*/  DFMA R2, R4, R2, R4 ;  /* 0x000000020402722b */ /* 0x000fd00000000004 */
[----:B------:R-:W-:-:S08]  /*08a0*/  DMUL R4, R12, R2 ;  /* 0x000000020c047228 */ /* 0x000fd00000000000 */
[----:B------:R-:W-:-:S08]  /*08b0*/  DFMA R10, -R18, R4, R12 ;  /* 0x00000004120a722b */ /* 0x000fd0000000010c */
[----:B------:R-:W-:-:S10]  /*08c0*/  DFMA R4, R2, R10, R4 ;  /* 0x0000000a0204722b */ /* 0x000fd40000000004 */
[----:B------:R-:W-:-:S05]  /*08d0*/  FFMA R0, RZ, R19, R5 ;  /* 0x00000013ff007223 */ /* 0x000fca0000000005 */
[----:B------:R-:W-:-:S13]  /*08e0*/  FSETP.GT.AND P0, PT, |R0|, 1.469367938527859385e-39, PT ;  /* 0x001000000000780b */ /* 0x000fda0003f04200 */
[----:B0-----:R-:W-:Y:S05]  /*08f0*/  @P0 BRA P2, `(.L_x_9) ;  /* 0x0000000000200947 */ /* 0x001fea0001000000 */
[----:B------:R-:W-:Y:S01]  /*0900*/  IMAD.MOV.U32 R10, RZ, RZ, R12 ;  /* 0x000000ffff0a7224 */ /* 0x000fe200078e000c */
[----:B------:R-:W-:Y:S01]  /*0910*/  MOV R12, R18 ;  /* 0x00000012000c7202 */ /* 0x000fe20000000f00 */
[----:B------:R-:W-:Y:S01]  /*0920*/  IMAD.MOV.U32 R11, RZ, RZ, R13 ;  /* 0x000000ffff0b7224 */ /* 0x000fe200078e000d */
[----:B------:R-:W-:Y:S01]  /*0930*/  MOV R0, 0x960 ;  /* 0x0000096000007802 */ /* 0x000fe20000000f00 */
[----:B------:R-:W-:-:S07]  /*0940*/  IMAD.MOV.U32 R13, RZ, RZ, R19 ;  /* 0x000000ffff0d7224 */ /* 0x000fce00078e0013 */
[----:B-----5:R-:W-:Y:S05]  /*0950*/  CALL.REL.NOINC `($__internal_0_$__cuda_sm20_div_rn_f64_full) ;  /* 0x0000003400707944 */ /* 0x020fea0003c00000 */
[----:B------:R-:W-:Y:S02]  /*0960*/  IMAD.MOV.U32 R4, RZ, RZ, R60 ;  /* 0x000000ffff047224 */ /* 0x000fe400078e003c */
[----:B------:R-:W-:-:S07]  /*0970*/  IMAD.MOV.U32 R5, RZ, RZ, R61 ;  /* 0x000000ffff057224 */ /* 0x000fce00078e003d */
.L_x_9:
[----:B------:R-:W-:Y:S05]  /*0980*/  BSYNC.RECONVERGENT B3 ;  /* 0x0000000000037941 */ /* 0x000fea0003800200 */
.L_x_8:
[----:B------:R-:W0:Y:S01]  /*0990*/  MUFU.RCP64H R3, R19 ;  /* 0x0000001300037308 */ /* 0x000e220000001800 */
[----:B------:R-:W-:Y:S01]  /*09a0*/  IMAD.MOV.U32 R2, RZ, RZ, 0x1 ;  /* 0x00000001ff027424 */ /* 0x000fe200078e00ff */
[----:B------:R-:W-:Y:S01]  /*09b0*/  FSETP.GEU.AND P2, PT, |R17|, 6.5827683646048100446e-37, PT ;  /* 0x036000001100780b */ /* 0x000fe20003f4e200 */
[----:B------:R-:W-:Y:S04]  /*09c0*/  BSSY.RECONVERGENT B3, `(.L_x_10) ;  /* 0x0000014000037945 */ /* 0x000fe80003800200 */
[----:B0-----:R-:W-:-:S08]  /*09d0*/  DFMA R10, -R18, R2, 1 ;  /* 0x3ff00000120a742b */ /* 0x001fd00000000102 */
        /* <DEDUP_REMOVED lines=9> */
[----:B------:R-:W-:Y:S05]  /*0a70*/  @P0 BRA P2, `(.L_x_11) ;  /* 0x0000000000200947 */ /* 0x000fea0001000000 */
[----:B------:R-:W-:Y:S01]  /*0a80*/  MOV R10, R16 ;  /* 0x00000010000a7202 */ /* 0x000fe20000000f00 */
[----:B------:R-:W-:Y:S01]  /*0a90*/  IMAD.MOV.U32 R11, RZ, RZ, R17 ;  /* 0x000000ffff0b7224 */ /* 0x000fe200078e0011 */
[----:B------:R-:W-:Y:S01]  /*0aa0*/  MOV R0, 0xae0 ;  /* 0x00000ae000007802 */ /* 0x000fe20000000f00 */
[----:B------:R-:W-:Y:S02]  /*0ab0*/  IMAD.MOV.U32 R12, RZ, RZ, R18 ;  /* 0x000000ffff0c7224 */ /* 0x000fe400078e0012 */
[----:B------:R-:W-:-:S07]  /*0ac0*/  IMAD.MOV.U32 R13, RZ, RZ, R19 ;  /* 0x000000ffff0d7224 */ /* 0x000fce00078e0013 */
[----:B-----5:R-:W-:Y:S05]  /*0ad0*/  CALL.REL.NOINC `($__internal_0_$__cuda_sm20_div_rn_f64_full) ;  /* 0x0000003400107944 */ /* 0x020fea0003c00000 */
[----:B------:R-:W-:Y:S01]  /*0ae0*/  IMAD.MOV.U32 R2, RZ, RZ, R60 ;  /* 0x000000ffff027224 */ /* 0x000fe200078e003c */
[----:B------:R-:W-:-:S07]  /*0af0*/  MOV R3, R61 ;  /* 0x0000003d00037202 */ /* 0x000fce0000000f00 */
.L_x_11:
[----:B------:R-:W-:Y:S05]  /*0b00*/  BSYNC.RECONVERGENT B3 ;  /* 0x0000000000037941 */ /* 0x000fea0003800200 */
.L_x_10:
[----:B-----5:R-:W-:Y:S01]  /*0b10*/  DADD R16, R44, R20 ;  /* 0x000000002c107229 */ /* 0x020fe20000000014 */
[----:B------:R-:W-:Y:S01]  /*0b20*/  IMAD.MOV.U32 R12, RZ, RZ, 0x1 ;  /* 0x00000001ff0c7424 */ /* 0x000fe200078e00ff */
[-C--:B------:R-:W-:Y:S01]  /*0b30*/  DMUL R22, R22, R2.reuse ;  /* 0x0000000216167228 */ /* 0x080fe20000000000 */
[----:B------:R-:W-:Y:S01]  /*0b40*/  BSSY.RECONVERGENT B3, `(.L_x_12) ;  /* 0x000001d000037945 */ /* 0x000fe20003800200 */
[----:B------:R-:W-:Y:S02]  /*0b50*/  DMUL R18, R26, R2 ;  /* 0x000000021a127228 */ /* 0x000fe40000000000 */
[----:B------:R-:W0:Y:S04]  /*0b60*/  MUFU.RCP64H R13, R17 ;  /* 0x00000011000d7308 */ /* 0x000e280000001800 */
[----:B------:R-:W-:-:S02]  /*0b70*/  DFMA R22, R24, R4, R22 ;  /* 0x000000041816722b */ /* 0x000fc40000000016 */
[----:B------:R-:W-:Y:S02]  /*0b80*/  DFMA R18, R28, R4, R18 ;  /* 0x000000041c12722b */ /* 0x000fe40000000012 */
[----:B0-----:R-:W-:-:S08]  /*0b90*/  DFMA R10, -R16, R12, 1 ;  /* 0x3ff00000100a742b */ /* 0x001fd0000000010c */
[----:B------:R-:W-:Y:S02]  /*0ba0*/  DFMA R14, R10, R10, R10 ;  /* 0x0000000a0a0e722b */ /* 0x000fe4000000000a */
[----:B------:R-:W-:Y:S02]  /*0bb0*/  DMUL R10, R20, R22 ;  /* 0x00000016140a7228 */ /* 0x000fe40000000000 */
[----:B------:R-:W-:-:S04]  /*0bc0*/  DADD R22, R18, -R22 ;  /* 0x0000000012167229 */ /* 0x000fc80000000816 */
[----:B------:R-:W-:Y:S02]  /*0bd0*/  DFMA R14, R12, R14, R12 ;  /* 0x0000000e0c0e722b */ /* 0x000fe4000000000c */
[----:B------:R-:W-:-:S06]  /*0be0*/  DFMA R10, R44, R18, R10 ;  /* 0x000000122c0a722b */ /* 0x000fcc000000000a */
[----:B------:R-:W-:Y:S02]  /*0bf0*/  DFMA R12, -R16, R14, 1 ;  /* 0x3ff00000100c742b */ /* 0x000fe4000000010e */
[----:B------:R-:W-:-:S06]  /*0c00*/  DFMA R24, -R20, R22, R10 ;  /* 0x000000161418722b */ /* 0x000fcc000000010a */
[----:B------:R-:W-:-:S04]  /*0c10*/  DFMA R12, R14, R12, R14 ;  /* 0x0000000c0e0c722b */ /* 0x000fc8000000000e */
[----:B------:R-:W-:-:S04]  /*0c20*/  FSETP.GEU.AND P2, PT, |R25|, 6.5827683646048100446e-37, PT ;  /* 0x036000001900780b */ /* 0x000fc80003f4e200 */
[----:B------:R-:W-:-:S08]  /*0c30*/  DMUL R22, R24, R12 ;  /* 0x0000000c18167228 */ /* 0x000fd00000000000 */
[----:B------:R-:W-:-:S08]  /*0c40*/  DFMA R10, -R16, R22, R24 ;  /* 0x00000016100a722b */ /* 0x000fd00000000118 */
[----:B------:R-:W-:-:S10]  /*0c50*/  DFMA R22, R12, R10, R22 ;  /* 0x0000000a0c16722b */ /* 0x000fd40000000016 */
[----:B------:R-:W-:-:S05]  /*0c60*/  FFMA R0, RZ, R17, R23 ;  /* 0x00000011ff007223 */ /* 0x000fca0000000017 */
[----:B------:R-:W-:-:S13]  /*0c70*/  FSETP.GT.AND P0, PT, |R0|, 1.469367938527859385e-39, PT ;  /* 0x001000000000780b */ /* 0x000fda0003f04200 */
[----:B------:R-:W-:Y:S05]  /*0c80*/  @P0 BRA P2, `(.L_x_13) ;  /* 0x0000000000200947 */ /* 0x000fea0001000000 */
[----:B------:R-:W-:Y:S01]  /*0c90*/  IMAD.MOV.U32 R10, RZ, RZ, R24 ;  /* 0x000000ffff0a7224 */ /* 0x000fe200078e0018 */
[----:B------:R-:W-:Y:S01]  /*0ca0*/  MOV R13, R17 ;  /* 0x00000011000d7202 */ /* 0x000fe20000000f00 */
[----:B------:R-:W-:Y:S01]  /*0cb0*/  IMAD.MOV.U32 R11, RZ, RZ, R25 ;  /* 0x000000ffff0b7224 */ /* 0x000fe200078e0019 */
[----:B------:R-:W-:Y:S01]  /*0cc0*/  MOV R0, 0xcf0 ;  /* 0x00000cf000007802 */ /* 0x000fe20000000f00 */
[----:B------:R-:W-:-:S07]  /*0cd0*/  IMAD.MOV.U32 R12, RZ, RZ, R16 ;  /* 0x000000ffff0c7224 */ /* 0x000fce00078e0010 */
[----:B------:R-:W-:Y:S05]  /*0ce0*/  CALL.REL.NOINC `($__internal_0_$__cuda_sm20_div_rn_f64_full) ;  /* 0x00000030008c7944 */ /* 0x000fea0003c00000 */
[----:B------:R-:W-:Y:S02]  /*0cf0*/  IMAD.MOV.U32 R22, RZ, RZ, R60 ;  /* 0x000000ffff167224 */ /* 0x000fe400078e003c */
[----:B------:R-:W-:-:S07]  /*0d00*/  IMAD.MOV.U32 R23, RZ, RZ, R61 ;  /* 0x000000ffff177224 */ /* 0x000fce00078e003d */
.L_x_13:
[----:B------:R-:W-:Y:S05]  /*0d10*/  BSYNC.RECONVERGENT B3 ;  /* 0x0000000000037941 */ /* 0x000fea0003800200 */
.L_x_12:
[----:B------:R-:W2:Y:S04]  /*0d20*/  LDG.E R9, desc[UR6][R42.64+-0xc] ;  /* 0xfffff4062a097981 */ /* 0x000ea8000c1e1900 */
[----:B------:R-:W3:Y:S01]  /*0d30*/  LDG.E R0, desc[UR6][R40.64+0x54] ;  /* 0x0000540628007981 */ /* 0x000ee2000c1e1900 */
[----:B--2---:R-:W-:-:S04]  /*0d40*/  ISETP.NE.AND P0, PT, R9, 0x1, PT ;  /* 0x000000010900780c */ /* 0x004fc80003f05270 */
[----:B---3--:R-:W-:-:S13]  /*0d50*/  ISETP.NE.OR P2, PT, R0, RZ, P0 ;  /* 0x000000ff0000720c */ /* 0x008fda0000745670 */
[----:B------:R-:W-:Y:S05]  /*0d60*/  @P2 BRA `(.L_x_14) ;  /* 0x0000000c00dc2947 */ /* 0x000fea0003800000 */
[----:B------:R-:W-:-:S14]  /*0d70*/  DSETP.GT.AND P0, PT, R44, R20, PT ;  /* 0x000000142c00722a */ /* 0x000fdc0003f04000 */
[----:B------:R-:W-:Y:S05]  /*0d80*/  @!P0 BRA `(.L_x_15) ;  /* 0x0000000400d48947 */ /* 0x000fea0003800000 */
[----:B------:R-:W-:Y:S01]  /*0d90*/  DADD R18, -R18, R22 ;  /* 0x0000000012127229 */ /* 0x000fe20000000116 */
[----:B------:R-:W-:Y:S01]  /*0da0*/  BSSY.RECONVERGENT B2, `(.L_x_16) ;  /* 0x000000a000027945 */ /* 0x000fe20003800200 */
[----:B------:R-:W-:-:S06]  /*0db0*/  MOV R0, 0xe40 ;  /* 0x00000e4000007802 */ /* 0x000fcc0000000f00 */
[C---:B------:R-:W-:Y:S02]  /*0dc0*/  DFMA R28, R18.reuse, R4, R28 ;  /* 0x00000004121c722b */ /* 0x040fe4000000001c */
[----:B------:R-:W-:Y:S02]  /*0dd0*/  DFMA R2, R18, R2, R26 ;  /* 0x000000021202722b */ /* 0x000fe4000000001a */
[----:B------:R-:W-:-:S03]  /*0de0*/  DADD R4, -RZ, |R46| ;  /* 0x00000000ff047229 */ /* 0x000fc6000000052e */
[----:B------:R0:W-:Y:S04]  /*0df0*/  STG.E.64 desc[UR6][R40.64+0x18], R28 ;  /* 0x0000181c28007986 */ /* 0x0001e8000c101b06 */
[----:B------:R0:W-:Y:S03]  /*0e00*/  STG.E.64 desc[UR6][R40.64+0x20], R2 ;  /* 0x0000200228007986 */ /* 0x0001e6000c101b06 */
[----:B------:R-:W-:Y:S01]  /*0e10*/  IMAD.MOV.U32 R9, RZ, RZ, R5 ;  /* 0x000000ffff097224 */ /* 0x000fe200078e0005 */
[----:B------:R0:W-:Y:S06]  /*0e20*/  STG.E desc[UR6][R42.64+-0x10], RZ ;  /* 0xfffff0ff2a007986 */ /* 0x0001ec000c101906 */
[----:B0-----:R-:W-:Y:S05]  /*0e30*/  CALL.REL.NOINC `($CollideBodies$__internal_accurate_pow) ;  /* 0x0000003800507944 */ /* 0x001fea0003c00000 */
[----:B------:R-:W-:Y:S05]  /*0e40*/  BSYNC.RECONVERGENT B2 ;  /* 0x0000000000027941 */ /* 0x000fea0003800200 */
.L_x_16:
[C---:B------:R-:W-:Y:S01]  /*0e50*/  DADD R2, R46.reuse, 2 ;  /* 0x400000002e027429 */ /* 0x040fe20000000000 */
[----:B------:R-:W-:Y:S01]  /*0e60*/  BSSY.RECONVERGENT B2, `(.L_x_17) ;  /* 0x000000e000027945 */ /* 0x000fe20003800200 */
[----:B------:R-:W-:Y:S02]  /*0e70*/  DSETP.NEU.AND P0, PT, R46, RZ, PT ;  /* 0x000000ff2e00722a */ /* 0x000fe40003f0d000 */
[----:B------:R-:W-:-:S06]  /*0e80*/  DADD R10, -RZ, |R30| ;  /* 0x00000000ff0a7229 */ /* 0x000fcc000000051e */
[----:B------:R-:W-:Y:S02]  /*0e90*/  LOP3.LUT R2, R3, 0x7ff00000, RZ, 0xc0, !PT ;  /* 0x7ff0000003027812 */ /* 0x000fe400078ec0ff */
[----:B------:R-:W-:Y:S02]  /*0ea0*/  FSEL R3, R4, RZ, P0 ;  /* 0x000000ff04037208 */ /* 0x000fe40000000000 */
[----:B------:R-:W-:Y:S02]  /*0eb0*/  ISETP.NE.AND P2, PT, R2, 0x7ff00000, PT ;  /* 0x7ff000000200780c */ /* 0x000fe40003f45270 */
[----:B------:R-:W-:-:S11]  /*0ec0*/  FSEL R2, R5, RZ, P0 ;  /* 0x000000ff05027208 */ /* 0x000fd60000000000 */
[----:B------:R-:W-:Y:S05]  /*0ed0*/  @P2 BRA `(.L_x_18) ;  /* 0x0000000000182947 */ /* 0x000fea0003800000 */
[----:B------:R-:W-:-:S14]  /*0ee0*/  DSETP.NAN.AND P0, PT, R46, R46, PT ;  /* 0x0000002e2e00722a */ /* 0x000fdc0003f08000 */
[----:B------:R-:W-:Y:S01]  /*0ef0*/  @P0 DADD R2, R46, 2 ;  /* 0x400000002e020429 */ /* 0x000fe20000000000 */
[----:B------:R-:W-:Y:S10]  /*0f00*/  @P0 BRA `(.L_x_18) ;  /* 0x00000000000c0947 */ /* 0x000ff40003800000 */
[----:B------:R-:W-:-:S14]  /*0f10*/  DSETP.NEU.AND P0, PT, |R46|, +INF , PT ;  /* 0x7ff000002e00742a */ /* 0x000fdc0003f0d200 */
[----:B------:R-:W-:Y:S01]  /*0f20*/  @!P0 IMAD.MOV.U32 R2, RZ, RZ, 0x0 ;  /* 0x00000000ff028424 */ /* 0x000fe200078e00ff */
[----:B------:R-:W-:-:S07]  /*0f30*/  @!P0 MOV R3, 0x7ff00000 ;  /* 0x7ff0000000038802 */ /* 0x000fce0000000f00 */
.L_x_18:
[----:B------:R-:W-:Y:S05]  /*0f40*/  BSYNC.RECONVERGENT B2 ;  /* 0x0000000000027941 */ /* 0x000fea0003800200 */
.L_x_17:
[----:B------:R-:W-:Y:S01]  /*0f50*/  UMOV UR4, 0x54442d11 ;  /* 0x54442d1100047882 */ /* 0x000fe20000000000 */
[----:B------:R-:W-:Y:S01]  /*0f60*/  UMOV UR5, 0x400921fb ;  /* 0x400921fb00057882 */ /* 0x000fe20000000000 */
[----:B------:R-:W-:Y:S01]  /*0f70*/  DSETP.NEU.AND P0, PT, R46, 1, PT ;  /* 0x3ff000002e00742a */ /* 0x000fe20003f0d000 */
[----:B------:R-:W-:Y:S01]  /*0f80*/  BSSY.RECONVERGENT B2, `(.L_x_19) ;  /* 0x0000008000027945 */ /* 0x000fe20003800200 */
[----:B------:R-:W-:Y:S01]  /*0f90*/  DMUL R2, R2, UR4 ;  /* 0x0000000402027c28 */ /* 0x000fe20008000000 */
[----:B------:R-:W-:Y:S01]  /*0fa0*/  IMAD.MOV.U32 R4, RZ, RZ, R10 ;  /* 0x000000ffff047224 */ /* 0x000fe200078e000a */
[----:B------:R-:W-:Y:S01]  /*0fb0*/  MOV R0, 0x1000 ;  /* 0x0000100000007802 */ /* 0x000fe20000000f00 */
[----:B------:R-:W-:-:S07]  /*0fc0*/  IMAD.MOV.U32 R9, RZ, RZ, R11 ;  /* 0x000000ffff097224 */ /* 0x000fce00078e000b */
[----:B------:R-:W-:Y:S02]  /*0fd0*/  FSEL R2, R2, 3.37027871539200000000e+12, P0 ;  /* 0x54442d1102027808 */ /* 0x000fe40000000000 */
[----:B------:R-:W-:-:S07]  /*0fe0*/  FSEL R3, R3, 2.1426990032196044922, P0 ;  /* 0x400921fb03037808 */ /* 0x000fce0000000000 */
[----:B------:R-:W-:Y:S05]  /*0ff0*/  CALL.REL.NOINC `($CollideBodies$__internal_accurate_pow) ;  /* 0x0000003400e07944 */ /* 0x000fea0003c00000 */
[----:B------:R-:W-:Y:S05]  /*1000*/  BSYNC.RECONVERGENT B2 ;  /* 0x0000000000027941 */ /* 0x000fea0003800200 */
.L_x_19:
[----:B------:R-:W0:Y:S01]  /*1010*/  MUFU.RCP64H R13, 3.1415920257568359375 ;  /* 0x400921fb000d7908 */ /* 0x000e220000001800 */
[C---:B------:R-:W-:Y:S01]  /*1020*/  DADD R10, R30.reuse, 2 ;  /* 0x400000001e0a7429 */ /* 0x040fe20000000000 */
[----:B------:R-:W-:Y:S01]  /*1030*/  IMAD.MOV.U32 R18, RZ, RZ, 0x54442d11 ;  /* 0x54442d11ff127424 */ /* 0x000fe200078e00ff */
[----:B------:R-:W-:Y:S01]  /*1040*/  MOV R12, 0x1 ;  /* 0x00000001000c7802 */ /* 0x000fe20000000f00 */
[----:B------:R-:W-:Y:S01]  /*1050*/  IMAD.MOV.U32 R19, RZ, RZ, 0x400921fb ;  /* 0x400921fbff137424 */ /* 0x000fe200078e00ff */
[----:B------:R-:W-:Y:S01]  /*1060*/  DSETP.NEU.AND P0, PT, R30, RZ, PT ;  /* 0x000000ff1e00722a */ /* 0x000fe20003f0d000 */
[----:B------:R-:W-:Y:S01]  /*1070*/  UMOV UR4, 0x54442d11 ;  /* 0x54442d1100047882 */ /* 0x000fe20000000000 */
[----:B------:R-:W-:-:S04]  /*1080*/  UMOV UR5, 0x400921fb ;  /* 0x400921fb00057882 */ /* 0x000fc80000000000 */
[----:B------:R-:W-:Y:S02]  /*1090*/  LOP3.LUT R10, R11, 0x7ff00000, RZ, 0xc0, !PT ;  /* 0x7ff000000b0a7812 */ /* 0x000fe400078ec0ff */
[----:B------:R-:W-:Y:S02]  /*10a0*/  FSEL R11, R4, RZ, P0 ;  /* 0x000000ff040b7208 */ /* 0x000fe40000000000 */
[----:B------:R-:W-:Y:S01]  /*10b0*/  ISETP.NE.AND P2, PT, R10, 0x7ff00000, PT ;  /* 0x7ff000000a00780c */ /* 0x000fe20003f45270 */
[----:B0-----:R-:W-:Y:S01]  /*10c0*/  DFMA R14, R12, -R18, 1 ;  /* 0x3ff000000c0e742b */ /* 0x001fe20000000812 */
[----:B------:R-:W-:-:S07]  /*10d0*/  FSEL R10, R5, RZ, P0 ;  /* 0x000000ff050a7208 */ /* 0x000fce0000000000 */
[----:B------:R-:W-:-:S08]  /*10e0*/  DFMA R14, R14, R14, R14 ;  /* 0x0000000e0e0e722b */ /* 0x000fd0000000000e */
[----:B------:R-:W-:Y:S01]  /*10f0*/  DFMA R14, R12, R14, R12 ;  /* 0x0000000e0c0e722b */ /* 0x000fe2000000000c */
[----:B------:R-:W-:Y:S10]  /*1100*/  @P2 BRA `(.L_x_20) ;  /* 0x0000000000182947 */ /* 0x000ff40003800000 */
[----:B------:R-:W-:-:S14]  /*1110*/  DSETP.NAN.AND P0, PT, R30, R30, PT ;  /* 0x0000001e1e00722a */ /* 0x000fdc0003f08000 */
[----:B------:R-:W-:Y:S01]  /*1120*/  @P0 DADD R10, R30, 2 ;  /* 0x400000001e0a0429 */ /* 0x000fe20000000000 */
[----:B------:R-:W-:Y:S10]  /*1130*/  @P0 BRA `(.L_x_20) ;  /* 0x00000000000c0947 */ /* 0x000ff40003800000 */
[----:B------:R-:W-:-:S14]  /*1140*/  DSETP.NEU.AND P0, PT, |R30|, +INF , PT ;  /* 0x7ff000001e00742a */ /* 0x000fdc0003f0d200 */
[----:B------:R-:W-:Y:S02]  /*1150*/  @!P0 IMAD.MOV.U32 R10, RZ, RZ, 0x0 ;  /* 0x00000000ff0a8424 */ /* 0x000fe400078e00ff */
[----:B------:R-:W-:-:S07]  /*1160*/  @!P0 IMAD.MOV.U32 R11, RZ, RZ, 0x7ff00000 ;  /* 0x7ff00000ff0b8424 */ /* 0x000fce00078e00ff */
.L_x_20:
[----:B------:R-:W-:Y:S01]  /*1170*/  DMUL R10, R10, UR4 ;  /* 0x000000040a0a7c28 */ /* 0x000fe20008000000 */
[----:B------:R-:W-:Y:S01]  /*1180*/  BSSY.RECONVERGENT B3, `(.L_x_21) ;  /* 0x0000012000037945 */ /* 0x000fe20003800200 */
[----:B------:R-:W-:Y:S02]  /*1190*/  DSETP.NEU.AND P0, PT, R30, 1, PT ;  /* 0x3ff000001e00742a */ /* 0x000fe40003f0d000 */
[----:B------:R-:W-:-:S06]  /*11a0*/  DFMA R4, R14, -R18, 1 ;  /* 0x3ff000000e04742b */ /* 0x000fcc0000000812 */
[----:B------:R-:W-:Y:S02]  /*11b0*/  FSEL R10, R10, 3.37027871539200000000e+12, P0 ;  /* 0x54442d110a0a7808 */ /* 0x000fe40000000000 */
[----:B------:R-:W-:Y:S01]  /*11c0*/  FSEL R11, R11, 2.1426990032196044922, P0 ;  /* 0x400921fb0b0b7808 */ /* 0x000fe20000000000 */
[----:B------:R-:W-:-:S05]  /*11d0*/  DFMA R4, R14, R4, R14 ;  /* 0x000000040e04722b */ /* 0x000fca000000000e */
[----:B------:R-:W-:-:S08]  /*11e0*/  DADD R10, R2, R10 ;  /* 0x00000000020a7229 */ /* 0x000fd0000000000a */
[----:B------:R-:W-:Y:S02]  /*11f0*/  DMUL R60, R10, R4 ;  /* 0x000000040a3c7228 */ /* 0x000fe40000000000 */
[----:B------:R-:W-:-:S06]  /*1200*/  FSETP.GEU.AND P2, PT, |R11|, 6.5827683646048100446e-37, PT ;  /* 0x036000000b00780b */ /* 0x000fcc0003f4e200 */
[----:B------:R-:W-:-:S08]  /*1210*/  DFMA R2, R60, -R18, R10 ;  /* 0x800000123c02722b */ /* 0x000fd0000000000a */
[----:B------:R-:W-:-:S10]  /*1220*/  DFMA R60, R4, R2, R60 ;  /* 0x00000002043c722b */ /* 0x000fd4000000003c */
[----:B------:R-:W-:-:S05]  /*1230*/  FFMA R0, RZ, 2.1426990032196044922, R61 ;  /* 0x400921fbff007823 */ /* 0x000fca000000003d */
[----:B------:R-:W-:-:S13]  /*1240*/  FSETP.GT.AND P0, PT, |R0|, 1.469367938527859385e-39, PT ;  /* 0x001000000000780b */ /* 0x000fda0003f04200 */
[----:B------:R-:W-:Y:S05]  /*1250*/  @P0 BRA P2, `(.L_x_22) ;  /* 0x0000000000100947 */ /* 0x000fea0001000000 */
[----:B------:R-:W-:Y:S01]  /*1260*/  IMAD.MOV.U32 R12, RZ, RZ, 0x54442d11 ;  /* 0x54442d11ff0c7424 */ /* 0x000fe200078e00ff */
[----:B------:R-:W-:Y:S01]  /*1270*/  MOV R0, 0x12a0 ;  /* 0x000012a000007802 */ /* 0x000fe20000000f00 */
[----:B------:R-:W-:-:S07]  /*1280*/  IMAD.MOV.U32 R13, RZ, RZ, 0x400921fb ;  /* 0x400921fbff0d7424 */ /* 0x000fce00078e00ff */
[----:B------:R-:W-:Y:S05]  /*1290*/  CALL.REL.NOINC `($__internal_0_$__cuda_sm20_div_rn_f64_full) ;  /* 0x0000002c00207944 */ /* 0x000fea0003c00000 */
.L_x_22:
[----:B------:R-:W-:Y:S05]  /*12a0*/  BSYNC.RECONVERGENT B3 ;  /* 0x0000000000037941 */ /* 0x000fea0003800200 */
.L_x_21:
[----:B------:R-:W0:Y:S01]  /*12b0*/  MUFU.RSQ64H R3, R61 ;  /* 0x0000003d00037308 */ /* 0x000e220000001c00 */
[----:B------:R-:W-:Y:S01]  /*12c0*/  IADD3 R2, PT, PT, R61, -0x3500000, RZ ;  /* 0xfcb000003d027810 */ /* 0x000fe20007ffe0ff */
[----:B------:R-:W-:Y:S01]  /*12d0*/  IMAD.MOV.U32 R10, RZ, RZ, 0x0 ;  /* 0x00000000ff0a7424 */ /* 0x000fe200078e00ff */
[----:B------:R-:W-:Y:S01]  /*12e0*/  BSSY.RECONVERGENT B2, `(.L_x_23) ;  /* 0x0000016000027945 */ /* 0x000fe20003800200 */
[----:B------:R-:W-:Y:S01]  /*12f0*/  IMAD.MOV.U32 R11, RZ, RZ, 0x3fd80000 ;  /* 0x3fd80000ff0b7424 */ /* 0x000fe200078e00ff */
[----:B------:R-:W-:Y:S02]  /*1300*/  ISETP.GE.U32.AND P0, PT, R2, 0x7ca00000, PT ;  /* 0x7ca000000200780c */ /* 0x000fe40003f06070 */
[----:B0-----:R-:W-:-:S08]  /*1310*/  DMUL R4, R2, R2 ;  /* 0x0000000202047228 */ /* 0x001fd00000000000 */
[----:B------:R-:W-:-:S08]  /*1320*/  DFMA R4, -R4, R60, 1 ;  /* 0x3ff000000404742b */ /* 0x000fd0000000013c */
[----:B------:R-:W-:Y:S02]  /*1330*/  DFMA R10, R4, R10, 0.5 ;  /* 0x3fe00000040a742b */ /* 0x000fe4000000000a */
[----:B------:R-:W-:-:S08]  /*1340*/  DMUL R4, R2, R4 ;  /* 0x0000000402047228 */ /* 0x000fd00000000000 */
[----:B------:R-:W-:-:S08]  /*1350*/  DFMA R10, R10, R4, R2 ;  /* 0x000000040a0a722b */ /* 0x000fd00000000002 */
[----:B------:R-:W-:Y:S02]  /*1360*/  DMUL R12, R10, R60 ;  /* 0x0000003c0a0c7228 */ /* 0x000fe40000000000 */
[----:B------:R-:W-:Y:S02]  /*1370*/  VIADD R15, R11, 0xfff00000 ;  /* 0xfff000000b0f7836 */ /* 0x000fe40000000000 */
[----:B------:R-:W-:-:S04]  /*1380*/  IMAD.MOV.U32 R14, RZ, RZ, R10 ;  /* 0x000000ffff0e7224 */ /* 0x000fc800078e000a */
[----:B------:R-:W-:-:S08]  /*1390*/  DFMA R18, R12, -R12, R60 ;  /* 0x8000000c0c12722b */ /* 0x000fd0000000003c */
[----:B------:R-:W-:Y:S01]  /*13a0*/  DFMA R4, R18, R14, R12 ;  /* 0x0000000e1204722b */ /* 0x000fe2000000000c */
[----:B------:R-:W-:Y:S10]  /*13b0*/  @!P0 BRA `(.L_x_24) ;  /* 0x0000000000208947 */ /* 0x000ff40003800000 */
[----:B------:R-:W-:Y:S01]  /*13c0*/  MOV R4, R10 ;  /* 0x0000000a00047202 */ /* 0x000fe20000000f00 */
[----:B------:R-:W-:Y:S01]  /*13d0*/  IMAD.MOV.U32 R10, RZ, RZ, R18 ;  /* 0x000000ffff0a7224 */ /* 0x000fe200078e0012 */
[----:B------:R-:W-:Y:S01]  /*13e0*/  MOV R0, 0x1420 ;  /* 0x0000142000007802 */ /* 0x000fe20000000f00 */
[----:B------:R-:W-:Y:S02]  /*13f0*/  IMAD.MOV.U32 R11, RZ, RZ, R19 ;  /* 0x000000ffff0b7224 */ /* 0x000fe400078e0013 */
[----:B------:R-:W-:-:S07]  /*1400*/  IMAD.MOV.U32 R14, RZ, RZ, R2 ;  /* 0x000000ffff0e7224 */ /* 0x000fce00078e0002 */
[----:B------:R-:W-:Y:S05]  /*1410*/  CALL.REL.NOINC `($__internal_1_$__cuda_sm20_dsqrt_rn_f64_mediumpath_v1) ;  /* 0x00000030002c7944 */ /* 0x000fea0003c00000 */
[----:B------:R-:W-:Y:S01]  /*1420*/  IMAD.MOV.U32 R4, RZ, RZ, R34 ;  /* 0x000000ffff047224 */ /* 0x000fe200078e0022 */
[----:B------:R-:W-:-:S07]  /*1430*/  MOV R5, R35 ;  /* 0x0000002300057202 */ /* 0x000fce0000000f00 */
.L_x_24:
[----:B------:R-:W-:Y:S05]  /*1440*/  BSYNC.RECONVERGENT B2 ;  /* 0x0000000000027941 */ /* 0x000fea0003800200 */
.L_x_23:
[----:B------:R4:W-:Y:S01]  /*1450*/  STG.E.64 desc[UR6][R40.64+0x48], R4 ;  /* 0x0000480428007986 */ /* 0x0009e2000c101b06 */
[----:B------:R-:W-:Y:S01]  /*1460*/  IMAD.MOV.U32 R46, RZ, RZ, R4 ;  /* 0x000000ffff2e7224 */ /* 0x000fe200078e0004 */
[----:B------:R-:W-:Y:S01]  /*1470*/  MOV R44, R16 ;  /* 0x00000010002c7202 */ /* 0x000fe20000000f00 */
[----:B------:R-:W-:Y:S01]  /*1480*/  IMAD.MOV.U32 R47, RZ, RZ, R5 ;  /* 0x000000ffff2f7224 */ /* 0x000fe200078e0005 */
[----:B------:R4:W-:Y:S01]  /*1490*/  STG.E.64 desc[UR6][R40.64+0x10], R16 ;  /* 0x0000101028007986 */ /* 0x0009e2000c101b06 */
[----:B------:R-:W-:Y:S02]  /*14a0*/  IMAD.MOV.U32 R48, RZ, RZ, R16 ;  /* 0x000000ffff307224 */ /* 0x000fe400078e0010 */
[--C-:B------:R-:W-:Y:S02]  /*14b0*/  IMAD.MOV.U32 R49, RZ, RZ, R17.reuse ;  /* 0x000000ffff317224 */ /* 0x100fe400078e0011 */
[----:B------:R-:W-:Y:S01]  /*14c0*/  IMAD.MOV.U32 R45, RZ, RZ, R17 ;  /* 0x000000ffff2d7224 */ /* 0x000fe200078e0011 */
[----:B------:R-:W-:Y:S06]  /*14d0*/  BRA `(.L_x_4) ;  /* 0x0000002400447947 */ /* 0x000fec0003800000 */
.L_x_15:
[----:B------:R-:W-:-:S14]  /*14e0*/  DSETP.NEU.AND P0, PT, R44, R20, PT ;  /* 0x000000142c00722a */ /* 0x000fdc0003f0d000 */
[----:B------:R-:W-:Y:S05]  /*14f0*/  @P0 BRA `(.L_x_4) ;  /* 0x00000024003c0947 */ /* 0x000fea0003800000 */
[----:B------:R-:W2:Y:S04]  /*1500*/  LDG.E.64 R10, desc[UR6][R40.64+0x60] ;  /* 0x00006006280a7981 */ /* 0x000ea8000c1e1b00 */
[----:B------:R-:W2:Y:S02]  /*1510*/  LDG.E.64 R12, desc[UR6][R42.64] ;  /* 0x000000062a0c7981 */ /* 0x000ea4000c1e1b00 */
[----:B--2---:R-:W-:-:S04]  /*1520*/  ISETP.GT.U32.AND P0, PT, R10, R12, PT ;  /* 0x0000000c0a00720c */ /* 0x004fc80003f04070 */
[----:B------:R-:W-:-:S13]  /*1530*/  ISETP.GT.AND.EX P0, PT, R11, R13, PT, P0 ;  /* 0x0000000d0b00720c */ /* 0x000fda0003f04300 */
        /* <DEDUP_REMOVED lines=13> */
.L_x_26:
        /* <DEDUP_REMOVED lines=13> */
[----:B------:R-:W-:Y:S02]  /*16e0*/  @!P0 IMAD.MOV.U32 R2, RZ, RZ, 0x0 ;  /* 0x00000000ff028424 */ /* 0x000fe400078e00ff */
[----:B------:R-:W-:-:S07]  /*16f0*/  @!P0 IMAD.MOV.U32 R3, RZ, RZ, 0x7ff00000 ;  /* 0x7ff00000ff038424 */ /* 0x000fce00078e00ff */
.L_x_28:
[----:B------:R-:W-:Y:S05]  /*1700*/  BSYNC.RECONVERGENT B2 ;  /* 0x0000000000027941 */ /* 0x000fea0003800200 */
.L_x_27:
[----:B------:R-:W-:Y:S01]  /*1710*/  UMOV UR4, 0x54442d11 ;  /* 0x54442d1100047882 */ /* 0x000fe20000000000 */
[----:B------:R-:W-:Y:S01]  /*1720*/  UMOV UR5, 0x400921fb ;  /* 0x400921fb00057882 */ /* 0x000fe20000000000 */
[----:B------:R-:W-:Y:S01]  /*1730*/  DSETP.NEU.AND P0, PT, R46, 1, PT ;  /* 0x3ff000002e00742a */ /* 0x000fe20003f0d000 */
[----:B------:R-:W-:Y:S01]  /*1740*/  BSSY.RECONVERGENT B2, `(.L_x_29) ;  /* 0x0000008000027945 */ /* 0x000fe20003800200 */
[----:B------:R-:W-:Y:S01]  /*1750*/  DMUL R2, R2, UR4 ;  /* 0x0000000402027c28 */ /* 0x000fe20008000000 */
[----:B------:R-:W-:Y:S01]  /*1760*/  MOV R4, R10 ;  /* 0x0000000a00047202 */ /* 0x000fe20000000f00 */
[----:B------:R-:W-:Y:S01]  /*1770*/  IMAD.MOV.U32 R9, RZ, RZ, R11 ;  /* 0x000000ffff097224 */ /* 0x000fe200078e000b */
[----:B------:R-:W-:-:S07]  /*1780*/  MOV R0, 0x17c0 ;  /* 0x000017c000007802 */ /* 0x000fce0000000f00 */
[----:B------:R-:W-:Y:S02]  /*1790*/  FSEL R2, R2, 3.37027871539200000000e+12, P0 ;  /* 0x54442d1102027808 */ /* 0x000fe40000000000 */
[----:B------:R-:W-:-:S07]  /*17a0*/  FSEL R3, R3, 2.1426990032196044922, P0 ;  /* 0x400921fb03037808 */ /* 0x000fce0000000000 */
[----:B------:R-:W-:Y:S05]  /*17b0*/  CALL.REL.NOINC `($CollideBodies$__internal_accurate_pow) ;  /* 0x0000002c00f07944 */ /* 0x000fea0003c00000 */
[----:B------:R-:W-:Y:S05]  /*17c0*/  BSYNC.RECONVERGENT B2 ;  /* 0x0000000000027941 */ /* 0x000fea0003800200 */
.L_x_29:
[----:B------:R-:W0:Y:S01]  /*17d0*/  MUFU.RCP64H R13, 3.1415920257568359375 ;  /* 0x400921fb000d7908 */ /* 0x000e220000001800 */
[C---:B------:R-:W-:Y:S01]  /*17e0*/  DADD R10, R30.reuse, 2 ;  /* 0x400000001e0a7429 */ /* 0x040fe20000000000 */
[----:B------:R-:W-:Y:S01]  /*17f0*/  IMAD.MOV.U32 R14, RZ, RZ, 0x54442d11 ;  /* 0x54442d11ff0e7424 */ /* 0x000fe200078e00ff */
[----:B------:R-:W-:Y:S01]  /*1800*/  DSETP.NEU.AND P0, PT, R30, RZ, PT ;  /* 0x000000ff1e00722a */ /* 0x000fe20003f0d000 */
[----:B------:R-:W-:Y:S01]  /*1810*/  IMAD.MOV.U32 R15, RZ, RZ, 0x400921fb ;  /* 0x400921fbff0f7424 */ /* 0x000fe200078e00ff */
[----:B------:R-:W-:Y:S01]  /*1820*/  UMOV UR4, 0x54442d11 ;  /* 0x54442d1100047882 */ /* 0x000fe20000000000 */
[----:B------:R-:W-:Y:S01]  /*1830*/  IMAD.MOV.U32 R12, RZ, RZ, 0x1 ;  /* 0x00000001ff0c7424 */ /* 0x000fe200078e00ff */
        /* <DEDUP_REMOVED lines=13> */
[----:B------:R-:W-:Y:S01]  /*1910*/  @!P0 MOV R10, 0x0 ;  /* 0x00000000000a8802 */ /* 0x000fe20000000f00 */
[----:B------:R-:W-:-:S07]  /*1920*/  @!P0 IMAD.MOV.U32 R11, RZ, RZ, 0x7ff00000 ;  /* 0x7ff00000ff0b8424 */ /* 0x000fce00078e00ff */
.L_x_30:
        /* <DEDUP_REMOVED lines=19> */
.L_x_32:
[----:B------:R-:W-:Y:S05]  /*1a60*/  BSYNC.RECONVERGENT B3 ;  /* 0x0000000000037941 */ /* 0x000fea0003800200 */
.L_x_31:
[----:B------:R-:W0:Y:S01]  /*1a70*/  MUFU.RSQ64H R3, R61 ;  /* 0x0000003d00037308 */ /* 0x000e220000001c00 */
[----:B------:R-:W-:Y:S01]  /*1a80*/  VIADD R2, R61, 0xfcb00000 ;  /* 0xfcb000003d027836 */ /* 0x000fe20000000000 */
[----:B------:R-:W-:Y:S01]  /*1a90*/  MOV R10, 0x0 ;  /* 0x00000000000a7802 */ /* 0x000fe20000000f00 */
[----:B------:R-:W-:Y:S01]  /*1aa0*/  IMAD.MOV.U32 R11, RZ, RZ, 0x3fd80000 ;  /* 0x3fd80000ff0b7424 */ /* 0x000fe200078e00ff */
[----:B------:R-:W-:Y:S02]  /*1ab0*/  BSSY.RECONVERGENT B2, `(.L_x_33) ;  /* 0x0000015000027945 */ /* 0x000fe40003800200 */
[----:B------:R-:W-:Y:S01]  /*1ac0*/  ISETP.GE.U32.AND P0, PT, R2, 0x7ca00000, PT ;  /* 0x7ca000000200780c */ /* 0x000fe20003f06070 */
        /* <DEDUP_REMOVED lines=15> */
[----:B------:R-:W-:-:S07]  /*1bc0*/  IMAD.MOV.U32 R14, RZ, RZ, R2 ;  /* 0x000000ffff0e7224 */ /* 0x000fce00078e0002 */
[----:B------:R-:W-:Y:S05]  /*1bd0*/  CALL.REL.NOINC `($__internal_1_$__cuda_sm20_dsqrt_rn_f64_mediumpath_v1) ;  /* 0x00000028003c7944 */ /* 0x000fea0003c00000 */
[----:B------:R-:W-:Y:S02]  /*1be0*/  IMAD.MOV.U32 R4, RZ, RZ, R34 ;  /* 0x000000ffff047224 */ /* 0x000fe400078e0022 */
[----:B------:R-:W-:-:S07]  /*1bf0*/  IMAD.MOV.U32 R5, RZ, RZ, R35 ;  /* 0x000000ffff057224 */ /* 0x000fce00078e0023 */
.L_x_34:
[----:B------:R-:W-:Y:S05]  /*1c00*/  BSYNC.RECONVERGENT B2 ;  /* 0x0000000000027941 */ /* 0x000fea0003800200 */
.L_x_33:
[----:B------:R3:W-:Y:S01]  /*1c10*/  STG.E.64 desc[UR6][R40.64+0x48], R4 ;  /* 0x0000480428007986 */ /* 0x0007e2000c101b06 */
[----:B------:R-:W-:Y:S01]  /*1c20*/  MOV R46, R4 ;  /* 0x00000004002e7202 */ /* 0x000fe20000000f00 */
[----:B------:R-:W-:Y:S01]  /*1c30*/  IMAD.MOV.U32 R47, RZ, RZ, R5 ;  /* 0x000000ffff2f7224 */ /* 0x000fe200078e0005 */
[----:B------:R-:W-:Y:S01]  /*1c40*/  MOV R45, R17 ;  /* 0x00000011002d7202 */ /* 0x000fe20000000f00 */
[----:B------:R3:W-:Y:S01]  /*1c50*/  STG.E.64 desc[UR6][R40.64+0x10], R16 ;  /* 0x0000101028007986 */ /* 0x0007e2000c101b06 */
[--C-:B------:R-:W-:Y:S02]  /*1c60*/  IMAD.MOV.U32 R48, RZ, RZ, R16.reuse ;  /* 0x000000ffff307224 */ /* 0x100fe400078e0010 */
[----:B------:R-:W-:Y:S02]  /*1c70*/  IMAD.MOV.U32 R49, RZ, RZ, R17 ;  /* 0x000000ffff317224 */ /* 0x000fe400078e0011 */
[----:B------:R-:W-:Y:S01]  /*1c80*/  IMAD.MOV.U32 R44, RZ, RZ, R16 ;  /* 0x000000ffff2c7224 */ /* 0x000fe200078e0010 */
[----:B------:R-:W-:Y:S06]  /*1c90*/  BRA `(.L_x_4) ;  /* 0x0000001c00547947 */ /* 0x000fec0003800000 */
.L_x_25:
[----:B------:R2:W-:Y:S01]  /*1ca0*/  STG.E desc[UR6][R40.64+0x50], RZ ;  /* 0x000050ff28007986 */ /* 0x0005e2000c101906 */
[----:B------:R-:W-:Y:S02]  /*1cb0*/  IMAD.MOV.U32 R48, RZ, RZ, R32 ;  /* 0x000000ffff307224 */ /* 0x000fe400078e0020 */
[----:B------:R-:W-:Y:S01]  /*1cc0*/  IMAD.MOV.U32 R49, RZ, RZ, R33 ;  /* 0x000000ffff317224 */ /* 0x000fe200078e0021 */
[----:B------:R-:W-:Y:S06]  /*1cd0*/  BRA `(.L_x_4) ;  /* 0x0000001c00447947 */ /* 0x000fec0003800000 */
.L_x_14:
[----:B------:R-:W-:-:S13]  /*1ce0*/  LOP3.LUT P2, RZ, R9, R0, RZ, 0xfc, !PT ;  /* 0x0000000009ff7212 */ /* 0x000fda000784fcff */
[----:B------:R-:W-:Y:S05]  /*1cf0*/  @P2 BRA `(.L_x_35) ;  /* 0x0000000c00e02947 */ /* 0x000fea0003800000 */
[C-C-:B------:R-:W-:Y:S02]  /*1d00*/  DSETP.GT.AND P0, PT, R44.reuse, R20.reuse, PT ;  /* 0x000000142c00722a */ /* 0x140fe40003f04000 */
[----:B------:R-:W-:-:S12]  /*1d10*/  DADD R48, R44, R20 ;  /* 0x000000002c307229 */ /* 0x000fd80000000014 */
        /* <DEDUP_REMOVED lines=13> */
.L_x_37:
        /* <DEDUP_REMOVED lines=15> */
.L_x_39:
[----:B------:R-:W-:Y:S05]  /*1ee0*/  BSYNC.RECONVERGENT B2 ;  /* 0x0000000000027941 */ /* 0x000fea0003800200 */
.L_x_38:
        /* <DEDUP_REMOVED lines=12> */
.L_x_40:
        /* <DEDUP_REMOVED lines=22> */
.L_x_41:
        /* <DEDUP_REMOVED lines=19> */
.L_x_43:
[----:B------:R-:W-:Y:S05]  /*2240*/  BSYNC.RECONVERGENT B3 ;  /* 0x0000000000037941 */ /* 0x000fea0003800200 */
.L_x_42:
        /* <DEDUP_REMOVED lines=25> */
.L_x_45:
[----:B------:R-:W-:Y:S05]  /*23e0*/  BSYNC.RECONVERGENT B2 ;  /* 0x0000000000027941 */ /* 0x000fea0003800200 */
.L_x_44:
[----:B------:R0:W-:Y:S01]  /*23f0*/  STG.E.64 desc[UR6][R40.64+0x48], R4 ;  /* 0x0000480428007986 */ /* 0x0001e2000c101b06 */
[----:B------:R-:W-:Y:S02]  /*2400*/  IMAD.MOV.U32 R46, RZ, RZ, R4 ;  /* 0x000000ffff2e7224 */ /* 0x000fe400078e0004 */
[----:B------:R-:W-:Y:S01]  /*2410*/  IMAD.MOV.U32 R47, RZ, RZ, R5 ;  /* 0x000000ffff2f7224 */ /* 0x000fe200078e0005 */
[----:B------:R0:W-:Y:S01]  /*2420*/  STG.E.64 desc[UR6][R40.64+0x10], R48 ;  /* 0x0000103028007986 */ /* 0x0001e2000c101b06 */
[----:B------:R-:W-:Y:S02]  /*2430*/  IMAD.MOV.U32 R44, RZ, RZ, R48 ;  /* 0x000000ffff2c7224 */ /* 0x000fe400078e0030 */
[----:B------:R-:W-:Y:S01]  /*2440*/  IMAD.MOV.U32 R45, RZ, RZ, R49 ;  /* 0x000000ffff2d7224 */ /* 0x000fe200078e0031 */
[----:B------:R-:W-:Y:S06]  /*2450*/  BRA `(.L_x_4) ;  /* 0x0000001400647947 */ /* 0x000fec0003800000 */
.L_x_36:
        /* <DEDUP_REMOVED lines=15> */
[----:B------:R-:W-:Y:S01]  /*2550*/  MOV R9, R5 ;  /* 0x0000000500097202 */ /* 0x000fe20000000f00 */
[----:B------:R0:W-:Y:S06]  /*2560*/  STG.E desc[UR6][R42.64+-0x10], RZ ;  /* 0xfffff0ff2a007986 */ /* 0x0001ec000c101906 */
[----:B0-----:R-:W-:Y:S05]  /*2570*/  CALL.REL.NOINC `($CollideBodies$__internal_accurate_pow) ;  /* 0x0000002000807944 */ /* 0x001fea0003c00000 */
[----:B------:R-:W-:Y:S05]  /*2580*/  BSYNC.RECONVERGENT B2 ;  /* 0x0000000000027941 */ /* 0x000fea0003800200 */
.L_x_48:
        /* <DEDUP_REMOVED lines=15> */
.L_x_50:
[----:B------:R-:W-:Y:S05]  /*2680*/  BSYNC.RECONVERGENT B2 ;  /* 0x0000000000027941 */ /* 0x000fea0003800200 */
.L_x_49:
        /* <DEDUP_REMOVED lines=12> */
.L_x_51:
[----:B------:R-:W0:Y:S01]  /*2750*/  MUFU.RCP64H R13, 3.1415920257568359375 ;  /* 0x400921fb000d7908 */ /* 0x000e220000001800 */
[C---:B------:R-:W-:Y:S01]  /*2760*/  DADD R10, R30.reuse, 2 ;  /* 0x400000001e0a7429 */ /* 0x040fe20000000000 */
[----:B------:R-:W-:Y:S01]  /*2770*/  MOV R14, 0x54442d11 ;  /* 0x54442d11000e7802 */ /* 0x000fe20000000f00 */
[----:B------:R-:W-:Y:S01]  /*2780*/  IMAD.MOV.U32 R15, RZ, RZ, 0x400921fb ;  /* 0x400921fbff0f7424 */ /* 0x000fe200078e00ff */
[----:B------:R-:W-:Y:S01]  /*2790*/  DSETP.NEU.AND P0, PT, R30, RZ, PT ;  /* 0x000000ff1e00722a */ /* 0x000fe20003f0d000 */
[----:B------:R-:W-:Y:S01]  /*27a0*/  IMAD.MOV.U32 R12, RZ, RZ, 0x1 ;  /* 0x00000001ff0c7424 */ /* 0x000fe200078e00ff */
        /* <DEDUP_REMOVED lines=16> */
.L_x_52:
        /* <DEDUP_REMOVED lines=15> */
[----:B------:R-:W-:Y:S01]  /*29a0*/  MOV R12, 0x54442d11 ;  /* 0x54442d11000c7802 */ /* 0x000fe20000000f00 */
[----:B------:R-:W-:Y:S01]  /*29b0*/  IMAD.MOV.U32 R13, RZ, RZ, 0x400921fb ;  /* 0x400921fbff0d7424 */ /* 0x000fe200078e00ff */
[----:B------:R-:W-:-:S07]  /*29c0*/  MOV R0, 0x29e0 ;  /* 0x000029e000007802 */ /* 0x000fce0000000f00 */
[----:B------:R-:W-:Y:S05]  /*29d0*/  CALL.REL.NOINC `($__internal_0_$__cuda_sm20_div_rn_f64_full) ;  /* 0x0000001400507944 */ /* 0x000fea0003c00000 */
.L_x_54:
[----:B------:R-:W-:Y:S05]  /*29e0*/  BSYNC.RECONVERGENT B3 ;  /* 0x0000000000037941 */ /* 0x000fea0003800200 */
.L_x_53:
[----:B------:R-:W0:Y:S01]  /*29f0*/  MUFU.RSQ64H R3, R61 ;  /* 0x0000003d00037308 */ /* 0x000e220000001c00 */
[----:B------:R-:W-:Y:S01]  /*2a00*/  VIADD R2, R61, 0xfcb00000 ;  /* 0xfcb000003d027836 */ /* 0x000fe20000000000 */
[----:B------:R-:W-:Y:S01]  /*2a10*/  BSSY.RECONVERGENT B2, `(.L_x_55) ;  /* 0x0000017000027945 */ /* 0x000fe20003800200 */
[----:B------:R-:W-:Y:S02]  /*2a20*/  IMAD.MOV.U32 R10, RZ, RZ, 0x0 ;  /* 0x00000000ff0a7424 */ /* 0x000fe400078e00ff */
[----:B------:R-:W-:Y:S01]  /*2a30*/  IMAD.MOV.U32 R11, RZ, RZ, 0x3fd80000 ;  /* 0x3fd80000ff0b7424 */ /* 0x000fe200078e00ff */
[----:B------:R-:W-:Y:S01]  /*2a40*/  ISETP.GE.U32.AND P0, PT, R2, 0x7ca00000, PT ;  /* 0x7ca000000200780c */ /* 0x000fe20003f06070 */
[----:B0-----:R-:W-:-:S08]  /*2a50*/  DMUL R4, R2, R2 ;  /* 0x0000000202047228 */ /* 0x001fd00000000000 */
[----:B------:R-:W-:-:S08]  /*2a60*/  DFMA R4, -R4, R60, 1 ;  /* 0x3ff000000404742b */ /* 0x000fd0000000013c */
[----:B------:R-:W-:Y:S02]  /*2a70*/  DFMA R10, R4, R10, 0.5 ;  /* 0x3fe00000040a742b */ /* 0x000fe4000000000a */
[----:B------:R-:W-:-:S08]  /*2a80*/  DMUL R4, R2, R4 ;  /* 0x0000000402047228 */ /* 0x000fd00000000000 */
[----:B------:R-:W-:-:S08]  /*2a90*/  DFMA R10, R10, R4, R2 ;  /* 0x000000040a0a722b */ /* 0x000fd00000000002 */
[----:B------:R-:W-:Y:S02]  /*2aa0*/  DMUL R12, R10, R60 ;  /* 0x0000003c0a0c7228 */ /* 0x000fe40000000000 */
[----:B------:R-:W-:Y:S01]  /*2ab0*/  IADD3 R15, PT, PT, R11, -0x100000, RZ ;  /* 0xfff000000b0f7810 */ /* 0x000fe20007ffe0ff */
[----:B------:R-:W-:-:S05]  /*2ac0*/  IMAD.MOV.U32 R14, RZ, RZ, R10 ;  /* 0x000000ffff0e7224 */ /* 0x000fca00078e000a */
        /* <DEDUP_REMOVED lines=11> */
.L_x_56:
[----:B------:R-:W-:Y:S05]  /*2b80*/  BSYNC.RECONVERGENT B2 ;  /* 0x0000000000027941 */ /* 0x000fea0003800200 */
.L_x_55:
[----:B------:R0:W-:Y:S01]  /*2b90*/  STG.E.64 desc[UR6][R40.64+0x48], R4 ;  /* 0x0000480428007986 */ /* 0x0001e2000c101b06 */
[----:B------:R-:W-:Y:S01]  /*2ba0*/  IMAD.MOV.U32 R46, RZ, RZ, R4 ;  /* 0x000000ffff2e7224 */ /* 0x000fe200078e0004 */
[----:B------:R-:W-:Y:S01]  /*2bb0*/  MOV R44, R48 ;  /* 0x00000030002c7202 */ /* 0x000fe20000000f00 */
[----:B------:R-:W-:Y:S01]  /*2bc0*/  IMAD.MOV.U32 R47, RZ, RZ, R5 ;  /* 0x000000ffff2f7224 */ /* 0x000fe200078e0005 */
[----:B------:R0:W-:Y:S01]  /*2bd0*/  STG.E.64 desc[UR6][R40.64+0x10], R48 ;  /* 0x0000103028007986 */ /* 0x0001e2000c101b06 */
[----:B------:R-:W-:Y:S01]  /*2be0*/  IMAD.MOV.U32 R45, RZ, RZ, R49 ;  /* 0x000000ffff2d7224 */ /* 0x000fe200078e0031 */
[----:B------:R-:W-:Y:S06]  /*2bf0*/  BRA `(.L_x_4) ;  /* 0x0000000c007c7947 */ /* 0x000fec0003800000 */
.L_x_47:
[----:B------:R0:W-:Y:S01]  /*2c00*/  STG.E desc[UR6][R40.64+0x50], RZ ;  /* 0x000050ff28007986 */ /* 0x0001e2000c101906 */
[----:B------:R-:W-:Y:S02]  /*2c10*/  IMAD.MOV.U32 R48, RZ, RZ, R32 ;  /* 0x000000ffff307224 */ /* 0x000fe400078e0020 */
[----:B------:R-:W-:Y:S01]  /*2c20*/  IMAD.MOV.U32 R49, RZ, RZ, R33 ;  /* 0x000000ffff317224 */ /* 0x000fe200078e0021 */
[----:B------:R-:W-:Y:S06]  /*2c30*/  BRA `(.L_x_4) ;  /* 0x0000000c006c7947 */ /* 0x000fec0003800000 */
.L_x_46:
[----:B------:R0:W-:Y:S01]  /*2c40*/  STG.E desc[UR6][R40.64+0x50], RZ ;  /* 0x000050ff28007986 */ /* 0x0001e2000c101906 */
[----:B------:R-:W-:Y:S01]  /*2c50*/  IMAD.MOV.U32 R48, RZ, RZ, R32 ;  /* 0x000000ffff307224 */ /* 0x000fe200078e0020 */
[----:B------:R-:W-:Y:S01]  /*2c60*/  MOV R49, R33 ;  /* 0x0000002100317202 */ /* 0x000fe20000000f00 */
[----:B------:R-:W-:Y:S06]  /*2c70*/  BRA `(.L_x_4) ;  /* 0x0000000c005c7947 */ /* 0x000fec0003800000 */
.L_x_35:
[----:B------:R-:W-:-:S13]  /*2c80*/  ISETP.NE.OR P0, PT, R0, 0x1, P0 ;  /* 0x000000010000780c */ /* 0x000fda0000705670 */
[----:B------:R-:W-:Y:S05]  /*2c90*/  @P0 BRA `(.L_x_57) ;  /* 0x0000000400700947 */ /* 0x000fea0003800000 */
[----:B------:R-:W-:Y:S01]  /*2ca0*/  UMOV UR4, 0x786c2268 ;  /* 0x786c226800047882 */ /* 0x000fe20000000000 */
[----:B------:R-:W-:Y:S01]  /*2cb0*/  UMOV UR5, 0x3ff0a57a ;  /* 0x3ff0a57a00057882 */ /* 0x000fe20000000000 */
[----:B------:R-:W-:Y:S01]  /*2cc0*/  IMAD.MOV.U32 R10, RZ, RZ, 0x1 ;  /* 0x00000001ff0a7424 */ /* 0x000fe200078e00ff */
[----:B------:R-:W-:Y:S01]  /*2cd0*/  DFMA R12, R34, R34, UR4 ;  /* 0x00000004220c7e2b */ /* 0x000fe20008000022 */
[----:B------:R-:W-:Y:S01]  /*2ce0*/  BSSY.RECONVERGENT B3, `(.L_x_58) ;  /* 0x0000015000037945 */ /* 0x000fe20003800200 */
[----:B------:R-:W-:-:S04]  /*2cf0*/  DMUL R20, R44, R20 ;  /* 0x000000142c147228 */ /* 0x000fc80000000000 */
[----:B------:R-:W0:Y:S06]  /*2d00*/  MUFU.RCP64H R11, R13 ;  /* 0x0000000d000b7308 */ /* 0x000e2c0000001800 */
[----:B------:R-:W-:Y:S01]  /*2d10*/  FSETP.GEU.AND P2, PT, |R21|, 6.5827683646048100446e-37, PT ;  /* 0x036000001500780b */ /* 0x000fe20003f4e200 */
        /* <DEDUP_REMOVED lines=11> */
[----:B------:R-:W-:Y:S01]  /*2dd0*/  IMAD.MOV.U32 R10, RZ, RZ, R20 ;  /* 0x000000ffff0a7224 */ /* 0x000fe200078e0014 */
[----:B------:R-:W-:Y:S01]  /*2de0*/  MOV R0, 0x2e10 ;  /* 0x00002e1000007802 */ /* 0x000fe20000000f00 */
[----:B------:R-:W-:-:S07]  /*2df0*/  IMAD.MOV.U32 R11, RZ, RZ, R21 ;  /* 0x000000ffff0b7224 */ /* 0x000fce00078e0015 */
[----:B------:R-:W-:Y:S05]  /*2e00*/  CALL.REL.NOINC `($__internal_0_$__cuda_sm20_div_rn_f64_full) ;  /* 0x0000001000447944 */ /* 0x000fea0003c00000 */
[----:B------:R-:W-:Y:S01]  /*2e10*/  IMAD.MOV.U32 R16, RZ, RZ, R60 ;  /* 0x000000ffff107224 */ /* 0x000fe200078e003c */
[----:B------:R-:W-:-:S07]  /*2e20*/  MOV R17, R61 ;  /* 0x0000003d00117202 */ /* 0x000fce0000000f00 */
.L_x_59:
[----:B------:R-:W-:Y:S05]  /*2e30*/  BSYNC.RECONVERGENT B3 ;  /* 0x0000000000037941 */ /* 0x000fea0003800200 */
.L_x_58:
[----:B------:R-:W0:Y:S01]  /*2e40*/  MUFU.RCP64H R11, R35 ;  /* 0x00000023000b7308 */ /* 0x000e220000001800 */
[----:B------:R-:W-:Y:S01]  /*2e50*/  IMAD.MOV.U32 R10, RZ, RZ, 0x1 ;  /* 0x00000001ff0a7424 */ /* 0x000fe200078e00ff */
[----:B------:R-:W-:Y:S01]  /*2e60*/  DMUL R36, R36, R16 ;  /* 0x0000001024247228 */ /* 0x000fe20000000000 */
[----:B------:R-:W-:Y:S09]  /*2e70*/  BSSY.RECONVERGENT B3, `(.L_x_60) ;  /* 0x0000015000037945 */ /* 0x000ff20003800200 */
[----:B------:R-:W-:Y:S01]  /*2e80*/  FSETP.GEU.AND P2, PT, |R37|, 6.5827683646048100446e-37, PT ;  /* 0x036000002500780b */ /* 0x000fe20003f4e200 */
[----:B0-----:R-:W-:-:S08]  /*2e90*/  DFMA R12, R10, -R34, 1 ;  /* 0x3ff000000a0c742b */ /* 0x001fd00000000822 */
[----:B------:R-:W-:-:S08]  /*2ea0*/  DFMA R12, R12, R12, R12 ;  /* 0x0000000c0c0c722b */ /* 0x000fd0000000000c */
[----:B------:R-:W-:-:S08]  /*2eb0*/  DFMA R12, R10, R12, R10 ;  /* 0x0000000c0a0c722b */ /* 0x000fd0000000000a */
[----:B------:R-:W-:-:S08]  /*2ec0*/  DFMA R10, R12, -R34, 1 ;  /* 0x3ff000000c0a742b */ /* 0x000fd00000000822 */
[----:B------:R-:W-:-:S08]  /*2ed0*/  DFMA R10, R12, R10, R12 ;  /* 0x0000000a0c0a722b */ /* 0x000fd0000000000c */
[----:B------:R-:W-:-:S08]  /*2ee0*/  DMUL R18, R36, R10 ;  /* 0x0000000a24127228 */ /* 0x000fd00000000000 */
[----:B------:R-:W-:-:S08]  /*2ef0*/  DFMA R12, R18, -R34, R36 ;  /* 0x80000022120c722b */ /* 0x000fd00000000024 */
        /* <DEDUP_REMOVED lines=12> */
.L_x_61:
[----:B------:R-:W-:Y:S05]  /*2fc0*/  BSYNC.RECONVERGENT B3 ;  /* 0x0000000000037941 */ /* 0x000fea0003800200 */
.L_x_60:
        /* <DEDUP_REMOVED lines=22> */
.L_x_63:
[----:B------:R-:W-:Y:S05]  /*3130*/  BSYNC.RECONVERGENT B3 ;  /* 0x0000000000037941 */ /* 0x000fea0003800200 */
.L_x_62:
[----:B------:R-:W2:Y:S04]  /*3140*/  LDG.E.64 R10, desc[UR6][R40.64+0x28] ;  /* 0x00002806280a7981 */ /* 0x000ea8000c1e1b00 */
[----:B------:R-:W3:Y:S01]  /*3150*/  LDG.E.64 R12, desc[UR6][R40.64+0x30] ;  /* 0x00003006280c7981 */ /* 0x000ee2000c1e1b00 */
[----:B------:R-:W-:Y:S01]  /*3160*/  DMUL R14, R26, R2 ;  /* 0x000000021a0e7228 */ /* 0x000fe20000000000 */
[----:B------:R-:W-:Y:S01]  /*3170*/  UMOV UR4, 0x9999999a ;  /* 0x9999999a00047882 */ /* 0x000fe20000000000 */
[----:B------:R-:W-:-:S06]  /*3180*/  UMOV UR5, 0x3fb99999 ;  /* 0x3fb9999900057882 */ /* 0x000fcc0000000000 */
[----:B------:R-:W-:-:S08]  /*3190*/  DFMA R14, R28, R4, R14 ;  /* 0x000000041c0e722b */ /* 0x000fd0000000000e */
[----:B------:R-:W-:-:S08]  /*31a0*/  DADD R22, R22, -R14 ;  /* 0x0000000016167229 */ /* 0x000fd0000000080e */
[C---:B------:R-:W-:Y:S02]  /*31b0*/  DMUL R4, R22.reuse, R4 ;  /* 0x0000000416047228 */ /* 0x040fe40000000000 */
[----:B------:R-:W-:-:S06]  /*31c0*/  DMUL R2, R22, R2 ;  /* 0x0000000216027228 */ /* 0x000fcc0000000000 */
[----:B------:R-:W-:Y:S02]  /*31d0*/  DFMA R4, R4, UR4, R28 ;  /* 0x0000000404047c2b */ /* 0x000fe4000800001c */
[----:B------:R-:W-:-:S05]  /*31e0*/  DFMA R2, R2, UR4, R26 ;  /* 0x0000000402027c2b */ /* 0x000fca000800001a */
[----:B------:R0:W-:Y:S04]  /*31f0*/  STG.E.64 desc[UR6][R40.64+0x18], R4 ;  /* 0x0000180428007986 */ /* 0x0001e8000c101b06 */
[----:B------:R0:W-:Y:S01]  /*3200*/  STG.E.64 desc[UR6][R40.64+0x20], R2 ;  /* 0x0000200228007986 */ /* 0x0001e2000c101b06 */
[----:B--2---:R-:W-:Y:S02]  /*3210*/  DFMA R10, R18, -40, R10 ;  /* 0xc0440000120a782b */ /* 0x004fe4000000000a */
[----:B---3--:R-:W-:-:S05]  /*3220*/  DFMA R12, R60, -40, R12 ;  /* 0xc04400003c0c782b */ /* 0x008fca000000000c */
[----:B------:R0:W-:Y:S04]  /*3230*/  STG.E.64 desc[UR6][R40.64+0x28], R10 ;  /* 0x0000280a28007986 */ /* 0x0001e8000c101b06 */
[----:B------:R0:W-:Y:S01]  /*3240*/  STG.E.64 desc[UR6][R40.64+0x30], R12 ;  /* 0x0000300c28007986 */ /* 0x0001e2000c101b06 */
[----:B------:R-:W-:Y:S05]  /*3250*/  BRA `(.L_x_4) ;  /* 0x0000000400e47947 */ /* 0x000fea0003800000 */
.L_x_57:
[----:B------:R-:W-:-:S04]  /*3260*/  ISETP.NE.AND P0, PT, R9, RZ, PT ;  /* 0x000000ff0900720c */ /* 0x000fc80003f05270 */
[----:B------:R-:W-:-:S13]  /*3270*/  ISETP.NE.OR P0, PT, R0, 0x1, P0 ;  /* 0x000000010000780c */ /* 0x000fda0000705670 */
[----:B------:R-:W-:Y:S05]  /*3280*/  @P0 BRA `(.L_x_4) ;  /* 0x0000000400d80947 */ /* 0x000fea0003800000 */
[----:B------:R0:W-:Y:S01]  /*3290*/  STG.E desc[UR6][R40.64+0x50], RZ ;  /* 0x000050ff28007986 */ /* 0x0001e2000c101906 */
[----:B------:R-:W-:Y:S02]  /*32a0*/  IMAD.MOV.U32 R48, RZ, RZ, R32 ;  /* 0x000000ffff307224 */ /* 0x000fe400078e0020 */
[----:B------:R-:W-:Y:S01]  /*32b0*/  IMAD.MOV.U32 R49, RZ, RZ, R33 ;  /* 0x000000ffff317224 */ /* 0x000fe200078e0021 */
[----:B------:R-:W-:Y:S06]  /*32c0*/  BRA `(.L_x_4) ;  /* 0x0000000400c87947 */ /* 0x000fec0003800000 */
.L_x_7:
[----:B------:R-:W2:Y:S02]  /*32d0*/  LDG.E.64 R2, desc[UR6][R42.64+-0x50] ;  /* 0xffffb0062a027981 */ /* 0x000ea4000c1e1b00 */
[----:B--2---:R-:W-:-:S14]  /*32e0*/  DSETP.GT.AND P0, PT, R44, R2, PT ;  /* 0x000000022c00722a */ /* 0x004fdc0003f04000 */
[----:B------:R-:W-:Y:S05]  /*32f0*/  @!P0 BRA `(.L_x_64) ;  /* 0x0000000400b88947 */ /* 0x000fea0003800000 */
[----:B------:R-:W-:Y:S01]  /*3300*/  DADD R4, -RZ, |R46| ;  /* 0x00000000ff047229 */ /* 0x000fe2000000052e */
[----:B------:R-:W-:Y:S01]  /*3310*/  BSSY.RECONVERGENT B2, `(.L_x_65) ;  /* 0x0000004000027945 */ /* 0x000fe20003800200 */
[----:B------:R-:W-:-:S08]  /*3320*/  MOV R0, 0x3350 ;  /* 0x0000335000007802 */ /* 0x000fd00000000f00 */
[----:B------:R-:W-:-:S07]  /*3330*/  MOV R9, R5 ;  /* 0x0000000500097202 */ /* 0x000fce0000000f00 */
[----:B------:R-:W-:Y:S05]  /*3340*/  CALL.REL.NOINC `($CollideBodies$__internal_accurate_pow) ;  /* 0x00000014000c7944 */ /* 0x000fea0003c00000 */
[----:B------:R-:W-:Y:S05]  /*3350*/  BSYNC.RECONVERGENT B2 ;  /* 0x0000000000027941 */ /* 0x000fea0003800200 */
.L_x_65:
        /* <DEDUP_REMOVED lines=15> */
.L_x_67:
[----:B------:R-:W-:Y:S05]  /*3450*/  BSYNC.RECONVERGENT B2 ;  /* 0x0000000000027941 */ /* 0x000fea0003800200 */
.L_x_66:
        /* <DEDUP_REMOVED lines=12> */
.L_x_68:
        /* <DEDUP_REMOVED lines=22> */
.L_x_69:
        /* <DEDUP_REMOVED lines=19> */
.L_x_71:
[----:B------:R-:W-:Y:S05]  /*37b0*/  BSYNC.RECONVERGENT B3 ;  /* 0x0000000000037941 */ /* 0x000fea0003800200 */
.L_x_70:
        /* <DEDUP_REMOVED lines=25> */
.L_x_73:
[----:B------:R-:W-:Y:S05]  /*3950*/  BSYNC.RECONVERGENT B2 ;  /* 0x0000000000027941 */ /* 0x000fea0003800200 */
.L_x_72:
[----:B------:R-:W-:Y:S01]  /*3960*/  DADD R44, R44, R2 ;  /* 0x000000002c2c7229 */ /* 0x000fe20000000002 */
[----:B------:R1:W-:Y:S01]  /*3970*/  STG.E.64 desc[UR6][R40.64+0x48], R4 ;  /* 0x0000480428007986 */ /* 0x0003e2000c101b06 */
[----:B------:R-:W-:Y:S02]  /*3980*/  IMAD.MOV.U32 R46, RZ, RZ, R4 ;  /* 0x000000ffff2e7224 */ /* 0x000fe400078e0004 */
[----:B------:R-:W-:-:S03]  /*3990*/  IMAD.MOV.U32 R47, RZ, RZ, R5 ;  /* 0x000000ffff2f7224 */ /* 0x000fc600078e0005 */
[----:B------:R1:W-:Y:S03]  /*39a0*/  STG.E.64 desc[UR6][R40.64+0x10], R44 ;  /* 0x0000102c28007986 */ /* 0x0003e6000c101b06 */
[----:B------:R-:W-:Y:S01]  /*39b0*/  MOV R48, R44 ;  /* 0x0000002c00307202 */ /* 0x000fe20000000f00 */
[----:B------:R-:W-:Y:S01]  /*39c0*/  IMAD.MOV.U32 R49, RZ, RZ, R45 ;  /* 0x000000ffff317224 */ /* 0x000fe200078e002d */
[----:B------:R-:W-:Y:S06]  /*39d0*/  BRA `(.L_x_4) ;  /* 0x0000000000047947 */ /* 0x000fec0003800000 */
.L_x_64:
[----:B------:R0:W-:Y:S02]  /*39e0*/  STG.E desc[UR6][R40.64+0x50], RZ ;  /* 0x000050ff28007986 */ /* 0x0001e4000c101906 */
.L_x_4:
[----:B------:R-:W-:Y:S05]  /*39f0*/  BSYNC.RECONVERGENT B0 ;  /* 0x0000000000007941 */ /* 0x000fea0003800200 */
.L_x_3:
[----:B------:R-:W-:Y:S01]  /*3a00*/  IADD3 R42, P0, PT, R42, 0x78, RZ ;  /* 0x000000782a2a7810 */ /* 0x000fe20007f1e0ff */
[----:B------:R-:W-:Y:S02]  /*3a10*/  VIADD R7, R7, 0x1 ;  /* 0x0000000107077836 */ /* 0x000fe40000000000 */
[----:B------:R-:W-:Y:S02]  /*3a20*/  VIADD R6, R6, 0x1 ;  /* 0x0000000106067836 */ /* 0x000fe40000000000 */
[----:B------:R-:W-:Y:S01]  /*3a30*/  IMAD.X R43, RZ, RZ, R43, P0 ;  /* 0x000000ffff2b7224 */ /* 0x000fe200000e062b */
[----:B------:R-:W-:Y:S07]  /*3a40*/  @P1 BRA `(.L_x_74) ;  /* 0xffffffc800701947 */ /* 0x000fee000383ffff */
[----:B0-----:R-:W0:Y:S01]  /*3a50*/  S2R R3, SR_CTAID.X ;  /* 0x0000000000037919 */ /* 0x001e220000002500 */
[----:B------:R-:W1:Y:S01]  /*3a60*/  LDC.64 R10, c[0x0][0x390] ;  /* 0x0000e400ff0a7b82 */ /* 0x000e620000000a00 */
[----:B------:R-:W0:Y:S01]  /*3a70*/  LDCU UR4, c[0x0][0x360] ;  /* 0x00006c00ff0477ac */ /* 0x000e220008000800 */
[----:B------:R-:W0:Y:S02]  /*3a80*/  S2R R0, SR_TID.X ;  /* 0x0000000000007919 */ /* 0x000e240000002100 */
[----:B0-----:R-:W-:-:S04]  /*3a90*/  IMAD R3, R3, UR4, R0 ;  /* 0x0000000403037c24 */ /* 0x001fc8000f8e0200 */
[----:B-1----:R-:W-:-:S05]  /*3aa0*/  IMAD.WIDE R10, R3, 0x78, R10 ;  /* 0x00000078030a7825 */ /* 0x002fca00078e020a */
[----:B---34-:R0:W5:Y:S04]  /*3ab0*/  LDG.E.64 R4, desc[UR6][R10.64+0x18] ;  /* 0x000018060a047981 */ /* 0x018168000c1e1b00 */
[----:B------:R0:W5:Y:S04]  /*3ac0*/  LDG.E.64 R8, desc[UR6][R10.64+0x28] ;  /* 0x000028060a087981 */ /* 0x000168000c1e1b00 */
[----:B------:R0:W5:Y:S04]  /*3ad0*/  LDG.E.64 R16, desc[UR6][R10.64+0x20] ;  /* 0x000020060a107981 */ /* 0x000168000c1e1b00 */
[----:B------:R0:W5:Y:S04]  /*3ae0*/  LDG.E.64 R2, desc[UR6][R10.64+0x30] ;  /* 0x000030060a027981 */ /* 0x000168000c1e1b00 */
[----:B------:R0:W5:Y:S02]  /*3af0*/  LDG.E.64 R6, desc[UR6][R10.64+0x8] ;  /* 0x000008060a067981 */ /* 0x000164000c1e1b00 */
.L_x_2:
[----:B0-----:R-:W0:Y:S01]  /*3b00*/  MUFU.RCP64H R11, R49 ;  /* 0x00000031000b7308 */ /* 0x001e220000001800 */
[----:B------:R-:W-:Y:S01]  /*3b10*/  HFMA2 R10, -RZ, RZ, 0, 5.9604644775390625e-08 ;  /* 0x00000001ff0a7431 */ /* 0x000fe200000001ff */
[----:B------:R-:W1:Y:S01]  /*3b20*/  LDCU.64 UR4, c[0x0][0x3a0] ;  /* 0x00007400ff0477ac */ /* 0x000e620008000a00 */
[----:B------:R-:W-:Y:S04]  /*3b30*/  BSSY.RECONVERGENT B0, `(.L_x_75) ;  /* 0x0000014000007945 */ /* 0x000fe80003800200 */
[----:B0-----:R-:W-:Y:S02]  /*3b40*/  DFMA R12, R10, -R48, 1 ;  /* 0x3ff000000a0c742b */ /* 0x001fe40000000830 */
[----:B-1---5:R-:W-:-:S06]  /*3b50*/  DMUL R14, R8, UR4 ;  /* 0x00000004080e7c28 */ /* 0x022fcc0008000000 */
[----:B------:R-:W-:-:S04]  /*3b60*/  DFMA R12, R12, R12, R12 ;  /* 0x0000000c0c0c722b */ /* 0x000fc8000000000c */
[----:B------:R-:W-:-:S04]  /*3b70*/  FSETP.GEU.AND P1, PT, |R15|, 6.5827683646048100446e-37, PT ;  /* 0x036000000f00780b */ /* 0x000fc80003f2e200 */
        /* <DEDUP_REMOVED lines=10> */
[----:B------:R-:W-:Y:S01]  /*3c20*/  MOV R0, 0x3c70 ;  /* 0x00003c7000007802 */ /* 0x000fe20000000f00 */
[----:B------:R-:W-:Y:S02]  /*3c30*/  IMAD.MOV.U32 R11, RZ, RZ, R15 ;  /* 0x000000ffff0b7224 */ /* 0x000fe400078e000f */
[----:B------:R-:W-:Y:S02]  /*3c40*/  IMAD.MOV.U32 R12, RZ, RZ, R48 ;  /* 0x000000ffff0c7224 */ /* 0x000fe400078e0030 */
[----:B------:R-:W-:-:S07]  /*3c50*/  IMAD.MOV.U32 R13, RZ, RZ, R49 ;  /* 0x000000ffff0d7224 */ /* 0x000fce00078e0031 */
[----:B--2---:R-:W-:Y:S05]  /*3c60*/  CALL.REL.NOINC `($__internal_0_$__cuda_sm20_div_rn_f64_full) ;  /* 0x0000000000ac7944 */ /* 0x004fea0003c00000 */
.L_x_76:
[----:B------:R-:W-:Y:S05]  /*3c70*/  BSYNC.RECONVERGENT B0 ;  /* 0x0000000000007941 */ /* 0x000fea0003800200 */
.L_x_75:
[----:B------:R-:W0:Y:S01]  /*3c80*/  MUFU.RCP64H R9, R49 ;  /* 0x0000003100097308 */ /* 0x000e220000001800 */
[----:B------:R-:W-:Y:S01]  /*3c90*/  MOV R8, 0x1 ;  /* 0x0000000100087802 */ /* 0x000fe20000000f00 */
[----:B------:R-:W1:Y:S01]  /*3ca0*/  LDCU.64 UR4, c[0x0][0x3a0] ;  /* 0x00007400ff0477ac */ /* 0x000e620008000a00 */
[----:B------:R-:W3:Y:S01]  /*3cb0*/  S2R R21, SR_CTAID.X ;  /* 0x0000000000157919 */ /* 0x000ee20000002500 */
[----:B------:R-:W4:Y:S01]  /*3cc0*/  LDC.64 R14, c[0x0][0x390] ;  /* 0x0000e400ff0e7b82 */ /* 0x000f220000000a00 */
[----:B------:R-:W-:Y:S01]  /*3cd0*/  BSSY.RECONVERGENT B0, `(.L_x_77) ;  /* 0x000001a000007945 */ /* 0x000fe20003800200 */
[----:B------:R-:W3:Y:S01]  /*3ce0*/  S2R R0, SR_TID.X ;  /* 0x0000000000007919 */ /* 0x000ee20000002100 */
[----:B0-----:R-:W-:Y:S02]  /*3cf0*/  DFMA R10, R8, -R48, 1 ;  /* 0x3ff00000080a742b */ /* 0x001fe40000000830 */
[----:B-1----:R-:W-:Y:S01]  /*3d00*/  DMUL R12, R2, UR4 ;  /* 0x00000004020c7c28 */ /* 0x002fe20008000000 */
[----:B------:R-:W3:Y:S01]  /*3d10*/  LDCU UR4, c[0x0][0x360] ;  /* 0x00006c00ff0477ac */ /* 0x000ee20008000800 */
[----:B------:R-:W-:-:S04]  /*3d20*/  DADD R2, R60, R4 ;  /* 0x000000003c027229 */ /* 0x000fc80000000004 */
[----:B------:R-:W-:-:S04]  /*3d30*/  DFMA R10, R10, R10, R10 ;  /* 0x0000000a0a0a722b */ /* 0x000fc8000000000a */
[----:B------:R-:W-:-:S04]  /*3d40*/  FSETP.GEU.AND P1, PT, |R13|, 6.5827683646048100446e-37, PT ;  /* 0x036000000d00780b */ /* 0x000fc80003f2e200 */
[----:B------:R-:W-:Y:S01]  /*3d50*/  DFMA R10, R8, R10, R8 ;  /* 0x0000000a080a722b */ /* 0x000fe20000000008 */
[----:B---3--:R-:W-:-:S07]  /*3d60*/  IMAD R21, R21, UR4, R0 ;  /* 0x0000000415157c24 */ /* 0x008fce000f8e0200 */
[----:B------:R-:W-:Y:S01]  /*3d70*/  DFMA R8, R10, -R48, 1 ;  /* 0x3ff000000a08742b */ /* 0x000fe20000000830 */
[----:B----4-:R-:W-:-:S05]  /*3d80*/  IMAD.WIDE R4, R21, 0x78, R14 ;  /* 0x0000007815047825 */ /* 0x010fca00078e020e */
[----:B------:R0:W-:Y:S02]  /*3d90*/  STG.E.64 desc[UR6][R4.64+0x18], R2 ;  /* 0x0000180204007986 */ /* 0x0001e4000c101b06 */
[----:B------:R-:W-:-:S08]  /*3da0*/  DFMA R18, R10, R8, R10 ;  /* 0x000000080a12722b */ /* 0x000fd0000000000a */
[----:B------:R-:W-:-:S08]  /*3db0*/  DMUL R8, R18, R12 ;  /* 0x0000000c12087228 */ /* 0x000fd00000000000 */
[----:B------:R-:W-:-:S08]  /*3dc0*/  DFMA R10, R8, -R48, R12 ;  /* 0x80000030080a722b */ /* 0x000fd0000000000c */
[----:B------:R-:W-:-:S10]  /*3dd0*/  DFMA R60, R18, R10, R8 ;  /* 0x0000000a123c722b */ /* 0x000fd40000000008 */
[----:B------:R-:W-:-:S05]  /*3de0*/  FFMA R0, RZ, R49, R61 ;  /* 0x00000031ff007223 */ /* 0x000fca000000003d */
[----:B------:R-:W-:-:S13]  /*3df0*/  FSETP.GT.AND P0, PT, |R0|, 1.469367938527859385e-39, PT ;  /* 0x001000000000780b */ /* 0x000fda0003f04200 */
[----:B0-----:R-:W-:Y:S05]  /*3e00*/  @P0 BRA P1, `(.L_x_78) ;  /* 0x0000000000180947 */ /* 0x001fea0000800000 */
[----:B------:R-:W-:Y:S01]  /*3e10*/  IMAD.MOV.U32 R10, RZ, RZ, R12 ;  /* 0x000000ffff0a7224 */ /* 0x000fe200078e000c */
[----:B------:R-:W-:Y:S01]  /*3e20*/  MOV R0, 0x3e70 ;  /* 0x00003e7000007802 */ /* 0x000fe20000000f00 */
[----:B------:R-:W-:Y:S02]  /*3e30*/  IMAD.MOV.U32 R11, RZ, RZ, R13 ;  /* 0x000000ffff0b7224 */ /* 0x000fe400078e000d */
[----:B------:R-:W-:Y:S02]  /*3e40*/  IMAD.MOV.U32 R12, RZ, RZ, R48 ;  /* 0x000000ffff0c7224 */ /* 0x000fe400078e0030 */
[----:B------:R-:W-:-:S07]  /*3e50*/  IMAD.MOV.U32 R13, RZ, RZ, R49 ;  /* 0x000000ffff0d7224 */ /* 0x000fce00078e0031 */
[----:B--2---:R-:W-:Y:S05]  /*3e60*/  CALL.REL.NOINC `($__internal_0_$__cuda_sm20_div_rn_f64_full) ;  /* 0x00000000002c7944 */ /* 0x004fea0003c00000 */
.L_x_78:
[----:B------:R-:W-:Y:S05]  /*3e70*/  BSYNC.RECONVERGENT B0 ;  /* 0x0000000000007941 */ /* 0x000fea0003800200 */
.L_x_77:
[----:B------:R-:W0:Y:S01]  /*3e80*/  LDCU.64 UR4, c[0x0][0x3a0] ;  /* 0x00007400ff0477ac */ /* 0x000e220008000a00 */
[----:B------:R-:W-:-:S07]  /*3e90*/  DADD R16, R60, R16 ;  /* 0x000000003c107229 */ /* 0x000fce0000000010 */
[----:B------:R1:W-:Y:S01]  /*3ea0*/  STG.E.64 desc[UR6][R4.64+0x20], R16 ;  /* 0x0000201004007986 */ /* 0x0003e2000c101b06 */
[----:B0-----:R-:W-:Y:S02]  /*3eb0*/  DFMA R2, R2, UR4, R50 ;  /* 0x0000000402027c2b */ /* 0x001fe40008000032 */
[----:B------:R-:W-:-:S05]  /*3ec0*/  DFMA R6, R16, UR4, R6 ;  /* 0x0000000410067c2b */ /* 0x000fca0008000006 */
[----:B------:R1:W-:Y:S04]  /*3ed0*/  STG.E.64 desc[UR6][R4.64], R2 ;  /* 0x0000000204007986 */ /* 0x0003e8000c101b06 */
[----:B------:R1:W-:Y:S02]  /*3ee0*/  STG.E.64 desc[UR6][R4.64+0x8], R6 ;  /* 0x0000080604007986 */ /* 0x0003e4000c101b06 */
.L_x_1:
[----:B------:R-:W-:Y:S05]  /*3ef0*/  BSYNC.RECONVERGENT B1 ;  /* 0x0000000000017941 */ /* 0x000fea0003800200 */
.L_x_0:
[----:B------:R-:W-:Y:S06]  /*3f00*/  BAR.SYNC.DEFER_BLOCKING 0x0 ;  /* 0x0000000000007b1d */ /* 0x000fec0000010000 */
[----:B------:R-:W-:Y:S05]  /*3f10*/  EXIT ;  /* 0x000000000000794d */ /* 0x000fea0003800000 */
        .weak           $__internal_0_$__cuda_sm20_div_rn_f64_full
        .type           $__internal_0_$__cuda_sm20_div_rn_f64_full,@function
        .size           $__internal_0_$__cuda_sm20_div_rn_f64_full,($__internal_1_$__cuda_sm20_dsqrt_rn_f64_mediumpath_v1 - $__internal_0_$__cuda_sm20_div_rn_f64_full)
$__internal_0_$__cuda_sm20_div_rn_f64_full:
[C---:B------:R-:W-:Y:S01]  /*3f20*/  FSETP.GEU.AND P0, PT, |R13|.reuse, 1.469367938527859385e-39, PT ;  /* 0x001000000d00780b */ /* 0x040fe20003f0e200 */
[----:B------:R-:W-:Y:S01]  /*3f30*/  IMAD.MOV.U32 R60, RZ, RZ, 0x1 ;  /* 0x00000001ff3c7424 */ /* 0x000fe200078e00ff */
[----:B------:R-:W-:Y:S01]  /*3f40*/  LOP3.LUT R14, R13, 0x800fffff, RZ, 0xc0, !PT ;  /* 0x800fffff0d0e7812 */ /* 0x000fe200078ec0ff */
[----:B------:R-:W-:Y:S01]  /*3f50*/  IMAD.MOV.U32 R56, RZ, RZ, 0x1ca00000 ;  /* 0x1ca00000ff387424 */ /* 0x000fe200078e00ff */
[C---:B------:R-:W-:Y:S01]  /*3f60*/  FSETP.GEU.AND P3, PT, |R11|.reuse, 1.469367938527859385e-39, PT ;  /* 0x001000000b00780b */ /* 0x040fe20003f6e200 */
[----:B------:R-:W-:Y:S01]  /*3f70*/  BSSY.RECONVERGENT B2, `(.L_x_79) ;  /* 0x0000052000027945 */ /* 0x000fe20003800200 */
[----:B------:R-:W-:Y:S02]  /*3f80*/  LOP3.LUT R15, R14, 0x3ff00000, RZ, 0xfc, !PT ;  /* 0x3ff000000e0f7812 */ /* 0x000fe400078efcff */
[----:B------:R-:W-:Y:S02]  /*3f90*/  MOV R14, R12 ;  /* 0x0000000c000e7202 */ /* 0x000fe40000000f00 */
[----:B------:R-:W-:-:S02]  /*3fa0*/  LOP3.LUT R9, R11, 0x7ff00000, RZ, 0xc0, !PT ;  /* 0x7ff000000b097812 */ /* 0x000fc400078ec0ff */
[----:B------:R-:W-:Y:S01]  /*3fb0*/  LOP3.LUT R58, R13, 0x7ff00000, RZ, 0xc0, !PT ;  /* 0x7ff000000d3a7812 */ /* 0x000fe200078ec0ff */
[----:B------:R-:W-:Y:S01]  /*3fc0*/  @!P0 DMUL R14, R12, 8.98846567431157953865e+307 ;  /* 0x7fe000000c0e8828 */ /* 0x000fe20000000000 */
[----:B------:R-:W-:Y:S02]  /*3fd0*/  MOV R57, R9 ;  /* 0x0000000900397202 */ /* 0x000fe40000000f00 */
[----:B------:R-:W-:Y:S02]  /*3fe0*/  ISETP.GE.U32.AND P2, PT, R9, R58, PT ;  /* 0x0000003a0900720c */ /* 0x000fe40003f46070 */
[----:B------:R-:W-:Y:S01]  /*3ff0*/  @!P3 LOP3.LUT R52, R13, 0x7ff00000, RZ, 0xc0, !PT ;  /* 0x7ff000000d34b812 */ /* 0x000fe200078ec0ff */
[----:B------:R-:W0:Y:S01]  /*4000*/  MUFU.RCP64H R61, R15 ;  /* 0x0000000f003d7308 */ /* 0x000e220000001800 */
[----:B------:R-:W-:Y:S02]  /*4010*/  SEL R53, R56, 0x63400000, !P2 ;  /* 0x6340000038357807 */ /* 0x000fe40005000000 */
[----:B------:R-:W-:-:S02]  /*4020*/  @!P3 ISETP.GE.U32.AND P4, PT, R9, R52, PT ;  /* 0x000000340900b20c */ /* 0x000fc40003f86070 */
[----:B------:R-:W-:Y:S02]  /*4030*/  LOP3.LUT R53, R53, 0x800fffff, R11, 0xf8, !PT ;  /* 0x800fffff35357812 */ /* 0x000fe400078ef80b */
[----:B------:R-:W-:Y:S01]  /*4040*/  @!P0 LOP3.LUT R58, R15, 0x7ff00000, RZ, 0xc0, !PT ;  /* 0x7ff000000f3a8812 */ /* 0x000fe200078ec0ff */
[----:B0-----:R-:W-:-:S08]  /*4050*/  DFMA R54, R60, -R14, 1 ;  /* 0x3ff000003c36742b */ /* 0x001fd0000000080e */
[----:B------:R-:W-:-:S08]  /*4060*/  DFMA R54, R54, R54, R54 ;  /* 0x000000363636722b */ /* 0x000fd00000000036 */
[----:B------:R-:W-:Y:S01]  /*4070*/  DFMA R60, R60, R54, R60 ;  /* 0x000000363c3c722b */ /* 0x000fe2000000003c */
[----:B------:R-:W-:Y:S01]  /*4080*/  @!P3 SEL R55, R56, 0x63400000, !P4 ;  /* 0x634000003837b807 */ /* 0x000fe20006000000 */
[----:B------:R-:W-:-:S03]  /*4090*/  @!P3 IMAD.MOV.U32 R54, RZ, RZ, RZ ;  /* 0x000000ffff36b224 */ /* 0x000fc600078e00ff */
[----:B------:R-:W-:-:S03]  /*40a0*/  @!P3 LOP3.LUT R52, R55, 0x80000000, R11, 0xf8, !PT ;  /* 0x800000003734b812 */ /* 0x000fc600078ef80b */
[----:B------:R-:W-:Y:S01]  /*40b0*/  DFMA R62, R60, -R14, 1 ;  /* 0x3ff000003c3e742b */ /* 0x000fe2000000080e */
[----:B------:R-:W-:Y:S01]  /*40c0*/  @!P3 LOP3.LUT R55, R52, 0x100000, RZ, 0xfc, !PT ;  /* 0x001000003437b812 */ /* 0x000fe200078efcff */
[----:B------:R-:W-:-:S06]  /*40d0*/  IMAD.MOV.U32 R52, RZ, RZ, R10 ;  /* 0x000000ffff347224 */ /* 0x000fcc00078e000a */
[----:B------:R-:W-:Y:S02]  /*40e0*/  DFMA R62, R60, R62, R60 ;  /* 0x0000003e3c3e722b */ /* 0x000fe4000000003c */
[----:B------:R-:W-:-:S08]  /*40f0*/  @!P3 DFMA R52, R52, 2, -R54 ;  /* 0x400000003434b82b */ /* 0x000fd00000000836 */
[----:B------:R-:W-:Y:S02]  /*4100*/  DMUL R60, R62, R52 ;  /* 0x000000343e3c7228 */ /* 0x000fe40000000000 */
[----:B------:R-:W-:-:S05]  /*4110*/  @!P3 LOP3.LUT R57, R53, 0x7ff00000, RZ, 0xc0, !PT ;  /* 0x7ff000003539b812 */ /* 0x000fca00078ec0ff */
[----:B------:R-:W-:Y:S01]  /*4120*/  VIADD R59, R57, 0xffffffff ;  /* 0xffffffff393b7836 */ /* 0x000fe20000000000 */
[----:B------:R-:W-:-:S04]  /*4130*/  DFMA R54, R60, -R14, R52 ;  /* 0x8000000e3c36722b */ /* 0x000fc80000000034 */
[----:B------:R-:W-:Y:S01]  /*4140*/  ISETP.GT.U32.AND P0, PT, R59, 0x7feffffe, PT ;  /* 0x7feffffe3b00780c */ /* 0x000fe20003f04070 */
[----:B------:R-:W-:-:S03]  /*4150*/  VIADD R59, R58, 0xffffffff ;  /* 0xffffffff3a3b7836 */ /* 0x000fc60000000000 */
[----:B------:R-:W-:Y:S02]  /*4160*/  DFMA R54, R62, R54, R60 ;  /* 0x000000363e36722b */ /* 0x000fe4000000003c */
[----:B------:R-:W-:-:S13]  /*4170*/  ISETP.GT.U32.OR P0, PT, R59, 0x7feffffe, P0 ;  /* 0x7feffffe3b00780c */ /* 0x000fda0000704470 */
[----:B------:R-:W-:Y:S05]  /*4180*/  @P0 BRA `(.L_x_80) ;  /* 0x00000000006c0947 */ /* 0x000fea0003800000 */
[----:B------:R-:W-:-:S04]  /*4190*/  LOP3.LUT R10, R13, 0x7ff00000, RZ, 0xc0, !PT ;  /* 0x7ff000000d0a7812 */ /* 0x000fc800078ec0ff */
[CC--:B------:R-:W-:Y:S02]  /*41a0*/  VIADDMNMX R11, R9.reuse, -R10.reuse, 0xb9600000, !PT ;  /* 0xb9600000090b7446 */ /* 0x0c0fe4000780090a */
[----:B------:R-:W-:Y:S02]  /*41b0*/  ISETP.GE.U32.AND P0, PT, R9, R10, PT ;  /* 0x0000000a0900720c */ /* 0x000fe40003f06070 */
[----:B------:R-:W-:Y:S02]  /*41c0*/  VIMNMX R11, PT, PT, R11, 0x46a00000, PT ;  /* 0x46a000000b0b7848 */ /* 0x000fe40003fe0100 */
[----:B------:R-:W-:-:S05]  /*41d0*/  SEL R56, R56, 0x63400000, !P0 ;  /* 0x6340000038387807 */ /* 0x000fca0004000000 */
[----:B------:R-:W-:Y:S01]  /*41e0*/  IMAD.IADD R11, R11, 0x1, -R56 ;  /* 0x000000010b0b7824 */ /* 0x000fe200078e0a38 */
[----:B------:R-:W-:-:S03]  /*41f0*/  MOV R56, RZ ;  /* 0x000000ff00387202 */ /* 0x000fc60000000f00 */
[----:B------:R-:W-:-:S06]  /*4200*/  VIADD R57, R11, 0x7fe00000 ;  /* 0x7fe000000b397836 */ /* 0x000fcc0000000000 */
[----:B------:R-:W-:-:S10]  /*4210*/  DMUL R60, R54, R56 ;  /* 0x00000038363c7228 */ /* 0x000fd40000000000 */
[----:B------:R-:W-:-:S13]  /*4220*/  FSETP.GTU.AND P0, PT, |R61|, 1.469367938527859385e-39, PT ;  /* 0x001000003d00780b */ /* 0x000fda0003f0c200 */
[----:B------:R-:W-:Y:S05]  /*4230*/  @P0 BRA `(.L_x_81) ;  /* 0x0000000000940947 */ /* 0x000fea0003800000 */
[----:B------:R-:W-:Y:S01]  /*4240*/  DFMA R14, R54, -R14, R52 ;  /* 0x8000000e360e722b */ /* 0x000fe20000000034 */
[----:B------:R-:W-:-:S09]  /*4250*/  IMAD.MOV.U32 R56, RZ, RZ, RZ ;  /* 0x000000ffff387224 */ /* 0x000fd200078e00ff */
[C---:B------:R-:W-:Y:S02]  /*4260*/  FSETP.NEU.AND P0, PT, R15.reuse, RZ, PT ;  /* 0x000000ff0f00720b */ /* 0x040fe40003f0d000 */
[----:B------:R-:W-:-:S04]  /*4270*/  LOP3.LUT R12, R15, 0x80000000, R13, 0x48, !PT ;  /* 0x800000000f0c7812 */ /* 0x000fc800078e480d */
[----:B------:R-:W-:-:S07]  /*4280*/  LOP3.LUT R57, R12, R57, RZ, 0xfc, !PT ;  /* 0x000000390c397212 */ /* 0x000fce00078efcff */
[----:B------:R-:W-:Y:S05]  /*4290*/  @!P0 BRA `(.L_x_81) ;  /* 0x00000000007c8947 */ /* 0x000fea0003800000 */
[----:B------:R-:W-:Y:S01]  /*42a0*/  IMAD.MOV R15, RZ, RZ, -R11 ;  /* 0x000000ffff0f7224 */ /* 0x000fe200078e0a0b */
[----:B------:R-:W-:Y:S01]  /*42b0*/  IADD3 R11, PT, PT, -R11, -0x43300000, RZ ;  /* 0xbcd000000b0b7810 */ /* 0x000fe20007ffe1ff */
[----:B------:R-:W-:-:S06]  /*42c0*/  IMAD.MOV.U32 R14, RZ, RZ, RZ ;  /* 0x000000ffff0e7224 */ /* 0x000fcc00078e00ff */
[----:B------:R-:W-:Y:S02]  /*42d0*/  DFMA R14, R60, -R14, R54 ;  /* 0x8000000e3c0e722b */ /* 0x000fe40000000036 */
[----:B------:R-:W-:-:S08]  /*42e0*/  DMUL.RP R54, R54, R56 ;  /* 0x0000003836367228 */ /* 0x000fd00000008000 */
[----:B------:R-:W-:Y:S02]  /*42f0*/  FSETP.NEU.AND P0, PT, |R15|, R11, PT ;  /* 0x0000000b0f00720b */ /* 0x000fe40003f0d200 */
[----:B------:R-:W-:Y:S02]  /*4300*/  LOP3.LUT R9, R55, R12, RZ, 0x3c, !PT ;  /* 0x0000000c37097212 */ /* 0x000fe400078e3cff */
[----:B------:R-:W-:Y:S02]  /*4310*/  FSEL R60, R54, R60, !P0 ;  /* 0x0000003c363c7208 */ /* 0x000fe40004000000 */
[----:B------:R-:W-:Y:S01]  /*4320*/  FSEL R61, R9, R61, !P0 ;  /* 0x0000003d093d7208 */ /* 0x000fe20004000000 */
[----:B------:R-:W-:Y:S06]  /*4330*/  BRA `(.L_x_81) ;  /* 0x0000000000547947 */ /* 0x000fec0003800000 */
.L_x_80:
[----:B------:R-:W-:-:S14]  /*4340*/  DSETP.NAN.AND P0, PT, R10, R10, PT ;  /* 0x0000000a0a00722a */ /* 0x000fdc0003f08000 */
[----:B------:R-:W-:Y:S05]  /*4350*/  @P0 BRA `(.L_x_82) ;  /* 0x0000000000440947 */ /* 0x000fea0003800000 */
[----:B------:R-:W-:-:S14]  /*4360*/  DSETP.NAN.AND P0, PT, R12, R12, PT ;  /* 0x0000000c0c00722a */ /* 0x000fdc0003f08000 */
[----:B------:R-:W-:Y:S05]  /*4370*/  @P0 BRA `(.L_x_83) ;  /* 0x0000000000300947 */ /* 0x000fea0003800000 */
[----:B------:R-:W-:Y:S01]  /*4380*/  ISETP.NE.AND P0, PT, R57, R58, PT ;  /* 0x0000003a3900720c */ /* 0x000fe20003f05270 */
[----:B------:R-:W-:Y:S01]  /*4390*/  IMAD.MOV.U32 R60, RZ, RZ, 0x0 ;  /* 0x00000000ff3c7424 */ /* 0x000fe200078e00ff */
[----:B------:R-:W-:-:S11]  /*43a0*/  MOV R61, 0xfff80000 ;  /* 0xfff80000003d7802 */ /* 0x000fd60000000f00 */
[----:B------:R-:W-:Y:S05]  /*43b0*/  @!P0 BRA `(.L_x_81) ;  /* 0x0000000000348947 */ /* 0x000fea0003800000 */
[----:B------:R-:W-:Y:S02]  /*43c0*/  ISETP.NE.AND P0, PT, R57, 0x7ff00000, PT ;  /* 0x7ff000003900780c */ /* 0x000fe40003f05270 */
[----:B------:R-:W-:Y:S02]  /*43d0*/  LOP3.LUT R61, R11, 0x80000000, R13, 0x48, !PT ;  /* 0x800000000b3d7812 */ /* 0x000fe400078e480d */
[----:B------:R-:W-:-:S13]  /*43e0*/  ISETP.EQ.OR P0, PT, R58, RZ, !P0 ;  /* 0x000000ff3a00720c */ /* 0x000fda0004702670 */
[----:B------:R-:W-:Y:S01]  /*43f0*/  @P0 LOP3.LUT R9, R61, 0x7ff00000, RZ, 0xfc, !PT ;  /* 0x7ff000003d090812 */ /* 0x000fe200078efcff */
[----:B------:R-:W-:Y:S02]  /*4400*/  @!P0 IMAD.MOV.U32 R60, RZ, RZ, RZ ;  /* 0x000000ffff3c8224 */ /* 0x000fe400078e00ff */
[----:B------:R-:W-:Y:S02]  /*4410*/  @P0 IMAD.MOV.U32 R60, RZ, RZ, RZ ;  /* 0x000000ffff3c0224 */ /* 0x000fe400078e00ff */
[----:B------:R-:W-:Y:S01]  /*4420*/  @P0 IMAD.MOV.U32 R61, RZ, RZ, R9 ;  /* 0x000000ffff3d0224 */ /* 0x000fe200078e0009 */
[----:B------:R-:W-:Y:S06]  /*4430*/  BRA `(.L_x_81) ;  /* 0x0000000000147947 */ /* 0x000fec0003800000 */
.L_x_83:
[----:B------:R-:W-:Y:S01]  /*4440*/  LOP3.LUT R61, R13, 0x80000, RZ, 0xfc, !PT ;  /* 0x000800000d3d7812 */ /* 0x000fe200078efcff */
[----:B------:R-:W-:Y:S01]  /*4450*/  IMAD.MOV.U32 R60, RZ, RZ, R12 ;  /* 0x000000ffff3c7224 */ /* 0x000fe200078e000c */
[----:B------:R-:W-:Y:S06]  /*4460*/  BRA `(.L_x_81) ;  /* 0x0000000000087947 */ /* 0x000fec0003800000 */
.L_x_82:
[----:B------:R-:W-:Y:S02]  /*4470*/  LOP3.LUT R61, R11, 0x80000, RZ, 0xfc, !PT ;  /* 0x000800000b3d7812 */ /* 0x000fe400078efcff */
[----:B------:R-:W-:-:S07]  /*4480*/  MOV R60, R10 ;  /* 0x0000000a003c7202 */ /* 0x000fce0000000f00 */
.L_x_81:
[----:B------:R-:W-:Y:S05]  /*4490*/  BSYNC.RECONVERGENT B2 ;  /* 0x0000000000027941 */ /* 0x000fea0003800200 */
.L_x_79:
[----:B------:R-:W-:Y:S02]  /*44a0*/  IMAD.MOV.U32 R10, RZ, RZ, R0 ;  /* 0x000000ffff0a7224 */ /* 0x000fe400078e0000 */
[----:B------:R-:W-:-:S04]  /*44b0*/  IMAD.MOV.U32 R11, RZ, RZ, 0x0 ;  /* 0x00000000ff0b7424 */ /* 0x000fc800078e00ff */
[----:B------:R-:W-:Y:S05]  /*44c0*/  RET.REL.NODEC R10 `(CollideBodies) ;  /* 0xffffffb80acc7950 */ /* 0x000fea0003c3ffff */
        .weak           $__internal_1_$__cuda_sm20_dsqrt_rn_f64_mediumpath_v1
        .type           $__internal_1_$__cuda_sm20_dsqrt_rn_f64_mediumpath_v1,@function
        .size           $__internal_1_$__cuda_sm20_dsqrt_rn_f64_mediumpath_v1,($CollideBodies$__internal_accurate_pow - $__internal_1_$__cuda_sm20_dsqrt_rn_f64_mediumpath_v1)
$__internal_1_$__cuda_sm20_dsqrt_rn_f64_mediumpath_v1:
[----:B------:R-:W-:Y:S01]  /*44d0*/  ISETP.GE.U32.AND P0, PT, R14, -0x3400000, PT ;  /* 0xfcc000000e00780c */ /* 0x000fe20003f06070 */
[----:B------:R-:W-:Y:S01]  /*44e0*/  BSSY.RECONVERGENT B3, `(.L_x_84) ;  /* 0x0000024000037945 */ /* 0x000fe20003800200 */
[----:B------:R-:W-:-:S11]  /*44f0*/  IMAD.MOV.U32 R5, RZ, RZ, R15 ;  /* 0x000000ffff057224 */ /* 0x000fd600078e000f */
[----:B------:R-:W-:Y:S05]  /*4500*/  @!P0 BRA `(.L_x_85) ;  /* 0x0000000000208947 */ /* 0x000fea0003800000 */
[----:B------:R-:W-:-:S10]  /*4510*/  DFMA.RM R4, R10, R4, R12 ;  /* 0x000000040a04722b */ /* 0x000fd4000000400c */
[----:B------:R-:W-:-:S05]  /*4520*/  IADD3 R12, P0, PT, R4, 0x1, RZ ;  /* 0x00000001040c7810 */ /* 0x000fca0007f1e0ff */
[----:B------:R-:W-:-:S06]  /*4530*/  IMAD.X R13, RZ, RZ, R5, P0 ;  /* 0x000000ffff0d7224 */ /* 0x000fcc00000e0605 */
[----:B------:R-:W-:-:S08]  /*4540*/  DFMA.RP R10, -R4, R12, R60 ;  /* 0x0000000c040a722b */ /* 0x000fd0000000813c */
[----:B------:R-:W-:-:S06]  /*4550*/  DSETP.GT.AND P0, PT, R10, RZ, PT ;  /* 0x000000ff0a00722a */ /* 0x000fcc0003f04000 */
[----:B------:R-:W-:Y:S02]  /*4560*/  FSEL R4, R12, R4, P0 ;  /* 0x000000040c047208 */ /* 0x000fe40000000000 */
[----:B------:R-:W-:Y:S01]  /*4570*/  FSEL R5, R13, R5, P0 ;  /* 0x000000050d057208 */ /* 0x000fe20000000000 */
[----:B------:R-:W-:Y:S06]  /*4580*/  BRA `(.L_x_86) ;  /* 0x0000000000647947 */ /* 0x000fec0003800000 */
.L_x_85:
[----:B------:R-:W-:-:S14]  /*4590*/  DSETP.NE.AND P0, PT, R60, RZ, PT ;  /* 0x000000ff3c00722a */ /* 0x000fdc0003f05000 */
[----:B------:R-:W-:Y:S05]  /*45a0*/  @!P0 BRA `(.L_x_87) ;  /* 0x0000000000588947 */ /* 0x000fea0003800000 */
[----:B------:R-:W-:-:S13]  /*45b0*/  ISETP.GE.AND P0, PT, R61, RZ, PT ;  /* 0x000000ff3d00720c */ /* 0x000fda0003f06270 */
[----:B------:R-:W-:Y:S01]  /*45c0*/  @!P0 MOV R4, 0x0 ;  /* 0x0000000000048802 */ /* 0x000fe20000000f00 */
[----:B------:R-:W-:Y:S01]  /*45d0*/  @!P0 IMAD.MOV.U32 R5, RZ, RZ, -0x80000 ;  /* 0xfff80000ff058424 */ /* 0x000fe200078e00ff */
[----:B------:R-:W-:Y:S06]  /*45e0*/  @!P0 BRA `(.L_x_86) ;  /* 0x00000000004c8947 */ /* 0x000fec0003800000 */
[----:B------:R-:W-:-:S13]  /*45f0*/  ISETP.GT.AND P0, PT, R61, 0x7fefffff, PT ;  /* 0x7fefffff3d00780c */ /* 0x000fda0003f04270 */
[----:B------:R-:W-:Y:S05]  /*4600*/  @P0 BRA `(.L_x_87) ;  /* 0x0000000000400947 */ /* 0x000fea0003800000 */
[----:B------:R-:W-:Y:S01]  /*4610*/  DMUL R4, R60, 8.11296384146066816958e+31 ;  /* 0x469000003c047828 */ /* 0x000fe20000000000 */
[----:B------:R-:W-:Y:S02]  /*4620*/  IMAD.MOV.U32 R10, RZ, RZ, RZ ;  /* 0x000000ffff0a7224 */ /* 0x000fe400078e00ff */
[----:B------:R-:W-:Y:S02]  /*4630*/  IMAD.MOV.U32 R14, RZ, RZ, 0x0 ;  /* 0x00000000ff0e7424 */ /* 0x000fe400078e00ff */
[----:B------:R-:W-:Y:S01]  /*4640*/  IMAD.MOV.U32 R15, RZ, RZ, 0x3fd80000 ;  /* 0x3fd80000ff0f7424 */ /* 0x000fe200078e00ff */
[----:B------:R-:W0:Y:S02]  /*4650*/  MUFU.RSQ64H R11, R5 ;  /* 0x00000005000b7308 */ /* 0x000e240000001c00 */
[----:B0-----:R-:W-:-:S08]  /*4660*/  DMUL R12, R10, R10 ;  /* 0x0000000a0a0c7228 */ /* 0x001fd00000000000 */
[----:B------:R-:W-:-:S08]  /*4670*/  DFMA R12, R4, -R12, 1 ;  /* 0x3ff00000040c742b */ /* 0x000fd0000000080c */
[----:B------:R-:W-:Y:S02]  /*4680*/  DFMA R14, R12, R14, 0.5 ;  /* 0x3fe000000c0e742b */ /* 0x000fe4000000000e */
[----:B------:R-:W-:-:S08]  /*4690*/  DMUL R12, R10, R12 ;  /* 0x0000000c0a0c7228 */ /* 0x000fd00000000000 */
[----:B------:R-:W-:-:S08]  /*46a0*/  DFMA R12, R14, R12, R10 ;  /* 0x0000000c0e0c722b */ /* 0x000fd0000000000a */
[----:B------:R-:W-:Y:S02]  /*46b0*/  DMUL R10, R4, R12 ;  /* 0x0000000c040a7228 */ /* 0x000fe40000000000 */
[----:B------:R-:W-:-:S06]  /*46c0*/  IADD3 R13, PT, PT, R13, -0x100000, RZ ;  /* 0xfff000000d0d7810 */ /* 0x000fcc0007ffe0ff */
[----:B------:R-:W-:-:S08]  /*46d0*/  DFMA R14, R10, -R10, R4 ;  /* 0x8000000a0a0e722b */ /* 0x000fd00000000004 */
[----:B------:R-:W-:-:S10]  /*46e0*/  DFMA R4, R12, R14, R10 ;  /* 0x0000000e0c04722b */ /* 0x000fd4000000000a */
[----:B------:R-:W-:Y:S01]  /*46f0*/  VIADD R5, R5, 0xfcb00000 ;  /* 0xfcb0000005057836 */ /* 0x000fe20000000000 */
[----:B------:R-:W-:Y:S06]  /*4700*/  BRA `(.L_x_86) ;  /* 0x0000000000047947 */ /* 0x000fec0003800000 */
.L_x_87:
[----:B------:R-:W-:-:S11]  /*4710*/  DADD R4, R60, R60 ;  /* 0x000000003c047229 */ /* 0x000fd6000000003c */
.L_x_86:
[----:B------:R-:W-:Y:S05]  /*4720*/  BSYNC.RECONVERGENT B3 ;  /* 0x0000000000037941 */ /* 0x000fea0003800200 */
.L_x_84:
[----:B------:R-:W-:Y:S02]  /*4730*/  IMAD.MOV.U32 R34, RZ, RZ, R4 ;  /* 0x000000ffff227224 */ /* 0x000fe400078e0004 */
[----:B------:R-:W-:Y:S01]  /*4740*/  IMAD.MOV.U32 R35, RZ, RZ, R5 ;  /* 0x000000ffff237224 */ /* 0x000fe200078e0005 */
[----:B------:R-:W-:Y:S01]  /*4750*/  MOV R5, 0x0 ;  /* 0x0000000000057802 */ /* 0x000fe20000000f00 */
[----:B------:R-:W-:-:S04]  /*4760*/  IMAD.MOV.U32 R4, RZ, RZ, R0 ;  /* 0x000000ffff047224 */ /* 0x000fc800078e0000 */
[----:B------:R-:W-:Y:S05]  /*4770*/  RET.REL.NODEC R4 `(CollideBodies) ;  /* 0xffffffb804207950 */ /* 0x000fea0003c3ffff */
        .type           $CollideBodies$__internal_accurate_pow,@function
        .size           $CollideBodies$__internal_accurate_pow,(.L_x_134 - $CollideBodies$__internal_accurate_pow)
$CollideBodies$__internal_accurate_pow:
[----:B------:R-:W-:Y:S01]  /*4780*/  ISETP.GT.U32.AND P0, PT, R9, 0xfffff, PT ;  /* 0x000fffff0900780c */ /* 0x000fe20003f04070 */
[--C-:B------:R-:W-:Y:S01]  /*4790*/  IMAD.MOV.U32 R5, RZ, RZ, R9.reuse ;  /* 0x000000ffff057224 */ /* 0x100fe200078e0009 */
[----:B------:R-:W-:Y:S01]  /*47a0*/  UMOV UR4, 0x7d2cafe2 ;  /* 0x7d2cafe200047882 */ /* 0x000fe20000000000 */
[----:B------:R-:W-:Y:S01]  /*47b0*/  IMAD.MOV.U32 R18, RZ, RZ, RZ ;  /* 0x000000ffff127224 */ /* 0x000fe200078e00ff */
[----:B------:R-:W-:Y:S01]  /*47c0*/  UMOV UR5, 0x3eb0f5ff ;  /* 0x3eb0f5ff00057882 */ /* 0x000fe20000000000 */
[----:B------:R-:W-:Y:S01]  /*47d0*/  IMAD.MOV.U32 R12, RZ, RZ, 0x41ad3b5a ;  /* 0x41ad3b5aff0c7424 */ /* 0x000fe200078e00ff */
[----:B------:R-:W-:Y:S01]  /*47e0*/  SHF.R.U32.HI R9, RZ, 0x14, R9 ;  /* 0x00000014ff097819 */ /* 0x000fe20000011609 */
[----:B------:R-:W-:Y:S01]  /*47f0*/  IMAD.MOV.U32 R13, RZ, RZ, 0x3ed0f5d2 ;  /* 0x3ed0f5d2ff0d7424 */ /* 0x000fe200078e00ff */
[----:B------:R-:W-:Y:S01]  /*4800*/  UMOV UR10, 0x3b39803f ;  /* 0x3b39803f000a7882 */ /* 0x000fe20000000000 */
[----:B------:R-:W-:-:S04]  /*4810*/  UMOV UR11, 0x3c7abc9e ;  /* 0x3c7abc9e000b7882 */ /* 0x000fc80000000000 */
[----:B------:R-:W-:-:S10]  /*4820*/  @!P0 DMUL R24, R4, 1.80143985094819840000e+16 ;  /* 0x4350000004188828 */ /* 0x000fd40000000000 */
[----:B------:R-:W-:Y:S01]  /*4830*/  @!P0 IMAD.MOV.U32 R5, RZ, RZ, R25 ;  /* 0x000000ffff058224 */ /* 0x000fe200078e0019 */
[----:B------:R-:W-:Y:S01]  /*4840*/  @!P0 LEA.HI R9, R25, 0xffffffca, RZ, 0xc ;  /* 0xffffffca19098811 */ /* 0x000fe200078f60ff */
[----:B------:R-:W-:-:S03]  /*4850*/  @!P0 IMAD.MOV.U32 R4, RZ, RZ, R24 ;  /* 0x000000ffff048224 */ /* 0x000fc600078e0018 */
[----:B------:R-:W-:Y:S01]  /*4860*/  LOP3.LUT R5, R5, 0x800fffff, RZ, 0xc0, !PT ;  /* 0x800fffff05057812 */ /* 0x000fe200078ec0ff */
[----:B------:R-:W-:-:S03]  /*4870*/  IMAD.MOV.U32 R14, RZ, RZ, R4 ;  /* 0x000000ffff0e7224 */ /* 0x000fc600078e0004 */
[----:B------:R-:W-:-:S04]  /*4880*/  LOP3.LUT R15, R5, 0x3ff00000, RZ, 0xfc, !PT ;  /* 0x3ff00000050f7812 */ /* 0x000fc800078efcff */
[----:B------:R-:W-:-:S13]  /*4890*/  ISETP.GE.U32.AND P2, PT, R15, 0x3ff6a09f, PT ;  /* 0x3ff6a09f0f00780c */ /* 0x000fda0003f46070 */
[----:B------:R-:W-:-:S05]  /*48a0*/  @P2 IADD3 R5, PT, PT, R15, -0x100000, RZ ;  /* 0xfff000000f052810 */ /* 0x000fca0007ffe0ff */
[----:B------:R-:W-:-:S06]  /*48b0*/  @P2 IMAD.MOV.U32 R15, RZ, RZ, R5 ;  /* 0x000000ffff0f2224 */ /* 0x000fcc00078e0005 */
[C---:B------:R-:W-:Y:S02]  /*48c0*/  DADD R10, R14.reuse, 1 ;  /* 0x3ff000000e0a7429 */ /* 0x040fe40000000000 */
[----:B------:R-:W-:-:S04]  /*48d0*/  DADD R14, R14, -1 ;  /* 0xbff000000e0e7429 */ /* 0x000fc80000000000 */
[----:B------:R-:W0:Y:S02]  /*48e0*/  MUFU.RCP64H R19, R11 ;  /* 0x0000000b00137308 */ /* 0x000e240000001800 */
[----:B0-----:R-:W-:-:S08]  /*48f0*/  DFMA R4, -R10, R18, 1 ;  /* 0x3ff000000a04742b */ /* 0x001fd00000000112 */
[----:B------:R-:W-:-:S08]  /*4900*/  DFMA R4, R4, R4, R4 ;  /* 0x000000040404722b */ /* 0x000fd00000000004 */
[----:B------:R-:W-:-:S08]  /*4910*/  DFMA R18, R18, R4, R18 ;  /* 0x000000041212722b */ /* 0x000fd00000000012 */
[----:B------:R-:W-:-:S08]  /*4920*/  DMUL R4, R14, R18 ;  /* 0x000000120e047228 */ /* 0x000fd00000000000 */
[----:B------:R-:W-:-:S08]  /*4930*/  DFMA R4, R14, R18, R4 ;  /* 0x000000120e04722b */ /* 0x000fd00000000004 */
[----:B------:R-:W-:-:S08]  /*4940*/  DMUL R20, R4, R4 ;  /* 0x0000000404147228 */ /* 0x000fd00000000000 */
[----:B------:R-:W-:Y:S01]  /*4950*/  DFMA R10, R20, UR4, R12 ;  /* 0x00000004140a7c2b */ /* 0x000fe2000800000c */
[----:B------:R-:W-:Y:S01]  /*4960*/  UMOV UR4, 0x75488a3f ;  /* 0x75488a3f00047882 */ /* 0x000fe20000000000 */
[----:B------:R-:W-:Y:S01]  /*4970*/  UMOV UR5, 0x3ef3b20a ;  /* 0x3ef3b20a00057882 */ /* 0x000fe20000000000 */
[----:B------:R-:W-:-:S05]  /*4980*/  DADD R12, R14, -R4 ;  /* 0x000000000e0c7229 */ /* 0x000fca0000000804 */
[----:B------:R-:W-:Y:S01]  /*4990*/  DFMA R10, R20, R10, UR4 ;  /* 0x00000004140a7e2b */ /* 0x000fe2000800000a */
[----:B------:R-:W-:Y:S01]  /*49a0*/  UMOV UR4, 0xe4faecd5 ;  /* 0xe4faecd500047882 */ /* 0x000fe20000000000 */
[----:B------:R-:W-:Y:S01]  /*49b0*/  UMOV UR5, 0x3f1745cd ;  /* 0x3f1745cd00057882 */ /* 0x000fe20000000000 */
[----:B------:R-:W-:Y:S02]  /*49c0*/  DADD R26, R12, R12 ;  /* 0x000000000c1a7229 */ /* 0x000fe4000000000c */
[----:B------:R-:W-:-:S03]  /*49d0*/  DMUL R12, R4, R4 ;  /* 0x00000004040c7228 */ /* 0x000fc60000000000 */
[----:B------:R-:W-:Y:S01]  /*49e0*/  DFMA R10, R20, R10, UR4 ;  /* 0x00000004140a7e2b */ /* 0x000fe2000800000a */
[----:B------:R-:W-:Y:S01]  /*49f0*/  UMOV UR4, 0x258a578b ;  /* 0x258a578b00047882 */ /* 0x000fe20000000000 */
[----:B------:R-:W-:Y:S01]  /*4a00*/  UMOV UR5, 0x3f3c71c7 ;  /* 0x3f3c71c700057882 */ /* 0x000fe20000000000 */
[----:B------:R-:W-:Y:S02]  /*4a10*/  DFMA R26, R14, -R4, R26 ;  /* 0x800000040e1a722b */ /* 0x000fe4000000001a */
[----:B------:R-:W-:-:S03]  /*4a20*/  DMUL R14, R4, R12 ;  /* 0x0000000c040e7228 */ /* 0x000fc60000000000 */
[----:B------:R-:W-:Y:S01]  /*4a30*/  DFMA R10, R20, R10, UR4 ;  /* 0x00000004140a7e2b */ /* 0x000fe2000800000a */
[----:B------:R-:W-:Y:S01]  /*4a40*/  UMOV UR4, 0x9242b910 ;  /* 0x9242b91000047882 */ /* 0x000fe20000000000 */
[----:B------:R-:W-:Y:S01]  /*4a50*/  UMOV UR5, 0x3f624924 ;  /* 0x3f62492400057882 */ /* 0x000fe20000000000 */
[----:B------:R-:W-:Y:S02]  /*4a60*/  DMUL R18, R18, R26 ;  /* 0x0000001a12127228 */ /* 0x000fe40000000000 */
[----:B------:R-:W-:-:S03]  /*4a70*/  DFMA R26, R4, R12, -R14 ;  /* 0x0000000c041a722b */ /* 0x000fc6000000080e */
[----:B------:R-:W-:Y:S01]  /*4a80*/  DFMA R10, R20, R10, UR4 ;  /* 0x00000004140a7e2b */ /* 0x000fe2000800000a */
[----:B------:R-:W-:Y:S01]  /*4a90*/  UMOV UR4, 0x99999dfb ;  /* 0x99999dfb00047882 */ /* 0x000fe20000000000 */
[----:B------:R-:W-:-:S03]  /*4aa0*/  UMOV UR5, 0x3f899999 ;  /* 0x3f89999900057882 */ /* 0x000fc60000000000 */
[----:B------:R-:W-:Y:S01]  /*4ab0*/  IADD3 R33, PT, PT, R19, 0x100000, RZ ;  /* 0x0010000013217810 */ /* 0x000fe20007ffe0ff */
[----:B------:R-:W-:Y:S01]  /*4ac0*/  IMAD.MOV.U32 R32, RZ, RZ, R18 ;  /* 0x000000ffff207224 */ /* 0x000fe200078e0012 */
[----:B------:R-:W-:Y:S02]  /*4ad0*/  DFMA R26, R18, R12, R26 ;  /* 0x0000000c121a722b */ /* 0x000fe4000000001a */
[----:B------:R-:W-:Y:S01]  /*4ae0*/  DFMA R22, R20, R10, UR4 ;  /* 0x0000000414167e2b */ /* 0x000fe2000800000a */
[----:B------:R-:W-:Y:S01]  /*4af0*/  UMOV UR4, 0x55555555 ;  /* 0x5555555500047882 */ /* 0x000fe20000000000 */
[----:B------:R-:W-:-:S06]  /*4b00*/  UMOV UR5, 0x3fb55555 ;  /* 0x3fb5555500057882 */ /* 0x000fcc0000000000 */
[----:B------:R-:W-:-:S08]  /*4b10*/  DFMA R10, R20, R22, UR4 ;  /* 0x00000004140a7e2b */ /* 0x000fd00008000016 */
[----:B------:R-:W-:Y:S01]  /*4b20*/  DADD R28, -R10, UR4 ;  /* 0x000000040a1c7e29 */ /* 0x000fe20008000100 */
[----:B------:R-:W-:Y:S01]  /*4b30*/  UMOV UR4, 0xb9e7b0 ;  /* 0x00b9e7b000047882 */ /* 0x000fe20000000000 */
[----:B------:R-:W-:-:S06]  /*4b40*/  UMOV UR5, 0x3c46a4cb ;  /* 0x3c46a4cb00057882 */ /* 0x000fcc0000000000 */
[----:B------:R-:W-:Y:S02]  /*4b50*/  DFMA R20, R20, R22, R28 ;  /* 0x000000161414722b */ /* 0x000fe4000000001c */
[----:B------:R-:W-:-:S06]  /*4b60*/  DFMA R28, R4, R4, -R12 ;  /* 0x00000004041c722b */ /* 0x000fcc000000080c */
[----:B------:R-:W-:Y:S01]  /*4b70*/  DADD R20, R20, -UR4 ;  /* 0x8000000414147e29 */ /* 0x000fe20008000000 */
[----:B------:R-:W-:Y:S01]  /*4b80*/  UMOV UR4, 0x80000000 ;  /* 0x8000000000047882 */ /* 0x000fe20000000000 */
[----:B------:R-:W-:Y:S01]  /*4b90*/  DFMA R28, R4, R32, R28 ;  /* 0x00000020041c722b */ /* 0x000fe2000000001c */
[----:B------:R-:W-:-:S05]  /*4ba0*/  UMOV UR5, 0x43300000 ;  /* 0x4330000000057882 */ /* 0x000fca0000000000 */
[----:B------:R-:W-:Y:S02]  /*4bb0*/  DADD R22, R10, R20 ;  /* 0x000000000a167229 */ /* 0x000fe40000000014 */
[----:B------:R-:W-:-:S06]  /*4bc0*/  DFMA R26, R4, R28, R26 ;  /* 0x0000001c041a722b */ /* 0x000fcc000000001a */
[----:B------:R-:W-:Y:S02]  /*4bd0*/  DMUL R12, R22, R14 ;  /* 0x0000000e160c7228 */ /* 0x000fe40000000000 */
[----:B------:R-:W-:-:S06]  /*4be0*/  DADD R10, R10, -R22 ;  /* 0x000000000a0a7229 */ /* 0x000fcc0000000816 */
[----:B------:R-:W-:Y:S02]  /*4bf0*/  DFMA R28, R22, R14, -R12 ;  /* 0x0000000e161c722b */ /* 0x000fe4000000080c */
[----:B------:R-:W-:-:S06]  /*4c00*/  DADD R10, R20, R10 ;  /* 0x00000000140a7229 */ /* 0x000fcc000000000a */
[----:B------:R-:W-:-:S08]  /*4c10*/  DFMA R26, R22, R26, R28 ;  /* 0x0000001a161a722b */ /* 0x000fd0000000001c */
[----:B------:R-:W-:-:S08]  /*4c20*/  DFMA R26, R10, R14, R26 ;  /* 0x0000000e0a1a722b */ /* 0x000fd0000000001a */
[----:B------:R-:W-:-:S08]  /*4c30*/  DADD R14, R12, R26 ;  /* 0x000000000c0e7229 */ /* 0x000fd0000000001a */
[--C-:B------:R-:W-:Y:S02]  /*4c40*/  DADD R10, R4, R14.reuse ;  /* 0x00000000040a7229 */ /* 0x100fe4000000000e */
[----:B------:R-:W-:-:S06]  /*4c50*/  DADD R12, R12, -R14 ;  /* 0x000000000c0c7229 */ /* 0x000fcc000000080e */
[----:B------:R-:W-:Y:S02]  /*4c60*/  DADD R4, R4, -R10 ;  /* 0x0000000004047229 */ /* 0x000fe4000000080a */
[----:B------:R-:W-:-:S06]  /*4c70*/  DADD R12, R26, R12 ;  /* 0x000000001a0c7229 */ /* 0x000fcc000000000c */
[----:B------:R-:W-:-:S08]  /*4c80*/  DADD R4, R14, R4 ;  /* 0x000000000e047229 */ /* 0x000fd00000000004 */
[----:B------:R-:W-:Y:S01]  /*4c90*/  DADD R4, R12, R4 ;  /* 0x000000000c047229 */ /* 0x000fe20000000004 */
[C---:B------:R-:W-:Y:S02]  /*4ca0*/  VIADD R12, R9.reuse, 0xfffffc01 ;  /* 0xfffffc01090c7836 */ /* 0x040fe40000000000 */
[----:B------:R-:W-:Y:S02]  /*4cb0*/  @P2 VIADD R12, R9, 0xfffffc02 ;  /* 0xfffffc02090c2836 */ /* 0x000fe40000000000 */
[----:B------:R-:W-:-:S03]  /*4cc0*/  IMAD.MOV.U32 R13, RZ, RZ, 0x43300000 ;  /* 0x43300000ff0d7424 */ /* 0x000fc600078e00ff */
[----:B------:R-:W-:Y:S01]  /*4cd0*/  DADD R4, R18, R4 ;  /* 0x0000000012047229 */ /* 0x000fe20000000004 */
[----:B------:R-:W-:-:S06]  /*4ce0*/  LOP3.LUT R12, R12, 0x80000000, RZ, 0x3c, !PT ;  /* 0x800000000c0c7812 */ /* 0x000fcc00078e3cff */
[----:B------:R-:W-:Y:S01]  /*4cf0*/  DADD R14, R12, -UR4 ;  /* 0x800000040c0e7e29 */ /* 0x000fe20008000000 */
[----:B------:R-:W-:Y:S01]  /*4d00*/  UMOV UR4, 0xfefa39ef ;  /* 0xfefa39ef00047882 */ /* 0x000fe20000000000 */
[----:B------:R-:W-:Y:S01]  /*4d10*/  DADD R12, R10, R4 ;  /* 0x000000000a0c7229 */ /* 0x000fe20000000004 */
[----:B------:R-:W-:-:S07]  /*4d20*/  UMOV UR5, 0x3fe62e42 ;  /* 0x3fe62e4200057882 */ /* 0x000fce0000000000 */
[--C-:B------:R-:W-:Y:S02]  /*4d30*/  DFMA R18, R14, UR4, R12.reuse ;  /* 0x000000040e127c2b */ /* 0x100fe4000800000c */
[----:B------:R-:W-:-:S06]  /*4d40*/  DADD R10, R10, -R12 ;  /* 0x000000000a0a7229 */ /* 0x000fcc000000080c */
[----:B------:R-:W-:Y:S02]  /*4d50*/  DFMA R20, R14, -UR4, R18 ;  /* 0x800000040e147c2b */ /* 0x000fe40008000012 */
[----:B------:R-:W-:-:S06]  /*4d60*/  DADD R10, R4, R10 ;  /* 0x00000000040a7229 */ /* 0x000fcc000000000a */
[----:B------:R-:W-:-:S08]  /*4d70*/  DADD R20, -R12, R20 ;  /* 0x000000000c147229 */ /* 0x000fd00000000114 */
[----:B------:R-:W-:-:S08]  /*4d80*/  DADD R10, R10, -R20 ;  /* 0x000000000a0a7229 */ /* 0x000fd00000000814 */
[----:B------:R-:W-:-:S08]  /*4d90*/  DFMA R10, R14, UR10, R10 ;  /* 0x0000000a0e0a7c2b */ /* 0x000fd0000800000a */
[----:B------:R-:W-:-:S08]  /*4da0*/  DADD R12, R18, R10 ;  /* 0x00000000120c7229 */ /* 0x000fd0000000000a */
[----:B------:R-:W-:Y:S02]  /*4db0*/  DADD R18, R18, -R12 ;  /* 0x0000000012127229 */ /* 0x000fe4000000080c */
[----:B------:R-:W-:-:S06]  /*4dc0*/  DMUL R4, R12, 2 ;  /* 0x400000000c047828 */ /* 0x000fcc0000000000 */
[----:B------:R-:W-:Y:S02]  /*4dd0*/  DADD R14, R10, R18 ;  /* 0x000000000a0e7229 */ /* 0x000fe40000000012 */
[----:B------:R-:W-:-:S08]  /*4de0*/  DFMA R12, R12, 2, -R4 ;  /* 0x400000000c0c782b */ /* 0x000fd00000000804 */
[----:B------:R-:W-:Y:S01]  /*4df0*/  DFMA R14, R14, 2, R12 ;  /* 0x400000000e0e782b */ /* 0x000fe2000000000c */
[----:B------:R-:W-:Y:S01]  /*4e00*/  MOV R12, 0x652b82fe ;  /* 0x652b82fe000c7802 */ /* 0x000fe20000000f00 */
[----:B------:R-:W-:-:S06]  /*4e10*/  IMAD.MOV.U32 R13, RZ, RZ, 0x3ff71547 ;  /* 0x3ff71547ff0d7424 */ /* 0x000fcc00078e00ff */
[----:B------:R-:W-:-:S08]  /*4e20*/  DADD R10, R4, R14 ;  /* 0x00000000040a7229 */ /* 0x000fd0000000000e */
[----:B------:R-:W-:Y:S02]  /*4e30*/  DFMA R12, R10, R12, 6.75539944105574400000e+15 ;  /* 0x433800000a0c742b */ /* 0x000fe4000000000c */
[----:B------:R-:W-:Y:S01]  /*4e40*/  FSETP.GEU.AND P0, PT, |R11|, 4.1917929649353027344, PT ;  /* 0x4086232b0b00780b */ /* 0x000fe20003f0e200 */
[----:B------:R-:W-:-:S05]  /*4e50*/  DADD R4, R4, -R10 ;  /* 0x0000000004047229 */ /* 0x000fca000000080a */
[----:B------:R-:W-:-:S08]  /*4e60*/  DADD R18, R12, -6.75539944105574400000e+15 ;  /* 0xc33800000c127429 */ /* 0x000fd00000000000 */
[----:B------:R-:W-:Y:S01]  /*4e70*/  DFMA R20, R18, -UR4, R10 ;  /* 0x8000000412147c2b */ /* 0x000fe2000800000a */
[----:B------:R-:W-:Y:S01]  /*4e80*/  UMOV UR4, 0x3b39803f ;  /* 0x3b39803f00047882 */ /* 0x000fe20000000000 */
[----:B------:R-:W-:-:S06]  /*4e90*/  UMOV UR5, 0x3c7abc9e ;  /* 0x3c7abc9e00057882 */ /* 0x000fcc0000000000 */
[----:B------:R-:W-:Y:S01]  /*4ea0*/  DFMA R18, R18, -UR4, R20 ;  /* 0x8000000412127c2b */ /* 0x000fe20008000014 */
[----:B------:R-:W-:Y:S01]  /*4eb0*/  UMOV UR4, 0x69ce2bdf ;  /* 0x69ce2bdf00047882 */ /* 0x000fe20000000000 */
[----:B------:R-:W-:Y:S01]  /*4ec0*/  IMAD.MOV.U32 R20, RZ, RZ, -0x35dec16 ;  /* 0xfca213eaff147424 */ /* 0x000fe200078e00ff */
[----:B------:R-:W-:Y:S01]  /*4ed0*/  UMOV UR5, 0x3e5ade15 ;  /* 0x3e5ade1500057882 */ /* 0x000fe20000000000 */
[----:B------:R-:W-:-:S06]  /*4ee0*/  IMAD.MOV.U32 R21, RZ, RZ, 0x3e928af3 ;  /* 0x3e928af3ff157424 */ /* 0x000fcc00078e00ff */
[----:B------:R-:W-:Y:S01]  /*4ef0*/  DFMA R20, R18, UR4, R20 ;  /* 0x0000000412147c2b */ /* 0x000fe20008000014 */
[----:B------:R-:W-:Y:S01]  /*4f00*/  UMOV UR4, 0x62401315 ;  /* 0x6240131500047882 */ /* 0x000fe20000000000 */
[----:B------:R-:W-:-:S06]  /*4f10*/  UMOV UR5, 0x3ec71dee ;  /* 0x3ec71dee00057882 */ /* 0x000fcc0000000000 */
[----:B------:R-:W-:Y:S01]  /*4f20*/  DFMA R20, R18, R20, UR4 ;  /* 0x0000000412147e2b */ /* 0x000fe20008000014 */
        /* <DEDUP_REMOVED lines=20> */
[----:B------:R-:W-:-:S08]  /*5070*/  DFMA R20, R18, R20, UR4 ;  /* 0x0000000412147e2b */ /* 0x000fd00008000014 */
[----:B------:R-:W-:-:S08]  /*5080*/  DFMA R20, R18, R20, 1 ;  /* 0x3ff000001214742b */ /* 0x000fd00000000014 */
[----:B------:R-:W-:Y:S02]  /*5090*/  DFMA R20, R18, R20, 1 ;  /* 0x3ff000001214742b */ /* 0x000fe40000000014 */
[----:B------:R-:W-:-:S08]  /*50a0*/  DADD R18, R14, R4 ;  /* 0x000000000e127229 */ /* 0x000fd00000000004 */
[----:B------:R-:W-:Y:S01]  /*50b0*/  IMAD R15, R12, 0x100000, R21 ;  /* 0x001000000c0f7824 */ /* 0x000fe200078e0215 */
[----:B------:R-:W-:Y:S01]  /*50c0*/  MOV R14, R20 ;  /* 0x00000014000e7202 */ /* 0x000fe20000000f00 */
[----:B------:R-:W-:Y:S06]  /*50d0*/  @!P0 BRA `(.L_x_88) ;  /* 0x0000000000348947 */ /* 0x000fec0003800000 */
[----:B------:R-:W-:Y:S01]  /*50e0*/  FSETP.GEU.AND P2, PT, |R11|, 4.2275390625, PT ;  /* 0x408748000b00780b */ /* 0x000fe20003f4e200 */
[C---:B------:R-:W-:Y:S02]  /*50f0*/  DADD R14, R10.reuse, +INF ;  /* 0x7ff000000a0e7429 */ /* 0x040fe40000000000 */
[----:B------:R-:W-:-:S08]  /*5100*/  DSETP.GEU.AND P0, PT, R10, RZ, PT ;  /* 0x000000ff0a00722a */ /* 0x000fd00003f0e000 */
[----:B------:R-:W-:Y:S02]  /*5110*/  FSEL R14, R14, RZ, P0 ;  /* 0x000000ff0e0e7208 */ /* 0x000fe40000000000 */
[----:B------:R-:W-:Y:S02]  /*5120*/  @!P2 LEA.HI R4, R12, R12, RZ, 0x1 ;  /* 0x0000000c0c04a211 */ /* 0x000fe400078f08ff */
[----:B------:R-:W-:Y:S02]  /*5130*/  FSEL R15, R15, RZ, P0 ;  /* 0x000000ff0f0f7208 */ /* 0x000fe40000000000 */
[----:B------:R-:W-:Y:S01]  /*5140*/  @!P2 SHF.R.S32.HI R5, RZ, 0x1, R4 ;  /* 0x00000001ff05a819 */ /* 0x000fe20000011404 */
[----:B------:R-:W-:-:S04]  /*5150*/  @!P2 IMAD.MOV.U32 R4, RZ, RZ, R20 ;  /* 0x000000ffff04a224 */ /* 0x000fc800078e0014 */
[----:B------:R-:W-:Y:S02]  /*5160*/  @!P2 IMAD.IADD R10, R12, 0x1, -R5 ;  /* 0x000000010c0aa824 */ /* 0x000fe400078e0a05 */
[----:B------:R-:W-:-:S03]  /*5170*/  @!P2 IMAD R5, R5, 0x100000, R21 ;  /* 0x001000000505a824 */ /* 0x000fc600078e0215 */
[----:B------:R-:W-:Y:S02]  /*5180*/  @!P2 LEA R11, R10, 0x3ff00000, 0x14 ;  /* 0x3ff000000a0ba811 */ /* 0x000fe400078ea0ff */
[----:B------:R-:W-:-:S06]  /*5190*/  @!P2 MOV R10, RZ ;  /* 0x000000ff000aa202 */ /* 0x000fcc0000000f00 */
[----:B------:R-:W-:-:S11]  /*51a0*/  @!P2 DMUL R14, R4, R10 ;  /* 0x0000000a040ea228 */ /* 0x000fd60000000000 */
.L_x_88:
[----:B------:R-:W-:Y:S02]  /*51b0*/  DFMA R10, R18, R14, R14 ;  /* 0x0000000e120a722b */ /* 0x000fe4000000000e */
[----:B------:R-:W-:-:S08]  /*51c0*/  DSETP.NEU.AND P0, PT, |R14|, +INF , PT ;  /* 0x7ff000000e00742a */ /* 0x000fd00003f0d200 */
[----:B------:R-:W-:Y:S01]  /*51d0*/  FSEL R5, R14, R10, !P0 ;  /* 0x0000000a0e057208 */ /* 0x000fe20004000000 */
[----:B------:R-:W-:Y:S01]  /*51e0*/  IMAD.MOV.U32 R10, RZ, RZ, R0 ;  /* 0x000000ffff0a7224 */ /* 0x000fe200078e0000 */
[----:B------:R-:W-:Y:S01]  /*51f0*/  FSEL R4, R15, R11, !P0 ;  /* 0x0000000b0f047208 */ /* 0x000fe20004000000 */
[----:B------:R-:W-:-:S04]  /*5200*/  IMAD.MOV.U32 R11, RZ, RZ, 0x0 ;  /* 0x00000000ff0b7424 */ /* 0x000fc800078e00ff */
[----:B------:R-:W-:Y:S05]  /*5210*/  RET.REL.NODEC R10 `(CollideBodies) ;  /* 0xffffffac0a787950 */ /* 0x000fea0003c3ffff */
.L_x_89:
[----:B------:R-:W-:-:S00]  /*5220*/  BRA `(.L_x_89) ;  /* 0xfffffffc00fc7947 */ /* 0x000fc0000383ffff */
[----:B------:R-:W-:-:S00]  /*5230*/  NOP ;  /* 0x0000000000007918 */ /* 0x000fc00000000000 */
        /* <DEDUP_REMOVED lines=12> */
.L_x_134:


//--------------------- .text.CalcPhysics         --------------------------
	.section	.text.CalcPhysics,"ax",@progbits
	.align	128
        .global         CalcPhysics
        .type           CalcPhysics,@function
        .size           CalcPhysics,(.L_x_136 - CalcPhysics)
        .other          CalcPhysics,@"STO_CUDA_ENTRY STV_DEFAULT"
CalcPhysics:
.text.CalcPhysics:
[----:B------:R-:W-:Y:S01]  /*0000*/  LDC R1, c[0x0][0x37c] ;  /* 0x0000df00ff017b82 */ /* 0x000fe20000000800 */
[----:B------:R-:W0:Y:S07]  /*0010*/  S2R R3, SR_CTAID.X ;  /* 0x0000000000037919 */ /* 0x000e2e0000002500 */
[----:B------:R-:W0:Y:S01]  /*0020*/  LDC R39, c[0x0][0x360] ;  /* 0x0000d800ff277b82 */ /* 0x000e220000000800 */
[----:B------:R-:W1:Y:S01]  /*0030*/  LDCU UR5, c[0x0][0x388] ;  /* 0x00007100ff0577ac */ /* 0x000e620008000800 */
[----:B------:R-:W0:Y:S02]  /*0040*/  S2R R2, SR_TID.X ;  /* 0x0000000000027919 */ /* 0x000e240000002100 */
[----:B0-----:R-:W-:-:S05]  /*0050*/  IMAD R0, R39, R3, R2 ;  /* 0x0000000327007224 */ /* 0x001fca00078e0202 */
[----:B-1----:R-:W-:-:S13]  /*0060*/  ISETP.GE.AND P0, PT, R0, UR5, PT ;  /* 0x0000000500007c0c */ /* 0x002fda000bf06270 */
[----:B------:R-:W-:Y:S05]  /*0070*/  @P0 EXIT ;  /* 0x000000000000094d */ /* 0x000fea0003800000 */
[----:B------:R-:W0:Y:S01]  /*0080*/  LDC.64 R6, c[0x0][0x380] ;  /* 0x0000e000ff067b82 */ /* 0x000e220000000a00 */
[----:B------:R-:W1:Y:S07]  /*0090*/  LDCU.64 UR8, c[0x0][0x358] ;  /* 0x00006b00ff0877ac */ /* 0x000e6e0008000a00 */
[----:B------:R-:W2:Y:S01]  /*00a0*/  LDC.64 R4, c[0x0][0x398] ;  /* 0x0000e600ff047b82 */ /* 0x000ea20000000a00 */
[----:B0-----:R-:W-:-:S05]  /*00b0*/  IMAD.WIDE R6, R0, 0x78, R6 ;  /* 0x0000007800067825 */ /* 0x001fca00078e0206 */
[----:B-1----:R-:W3:Y:S04]  /*00c0*/  LDG.E.64 R8, desc[UR8][R6.64+0x18] ;  /* 0x0000180806087981 */ /* 0x002ee8000c1e1b00 */
        /* <DEDUP_REMOVED lines=13> */
[----:B------:R-:W5:Y:S01]  /*01a0*/  LDG.E.64 R14, desc[UR8][R6.64+0x10] ;  /* 0x00001008060e7981 */ /* 0x000f62000c1e1b00 */
[----:B--2---:R-:W-:-:S05]  /*01b0*/  IMAD.WIDE R4, R0, 0x78, R4 ;  /* 0x0000007800047825 */ /* 0x004fca00078e0204 */
[----:B---3--:R0:W-:Y:S04]  /*01c0*/  STG.E.64 desc[UR8][R4.64+0x18], R8 ;  /* 0x0000180804007986 */ /* 0x0081e8000c101b08 */
[----:B----4-:R0:W-:Y:S04]  /*01d0*/  STG.E.64 desc[UR8][R4.64+0x20], R10 ;  /* 0x0000200a04007986 */ /* 0x0101e8000c101b08 */
[----:B-----5:R0:W-:Y:S04]  /*01e0*/  STG.E.64 desc[UR8][R4.64+0x28], R12 ;  /* 0x0000280c04007986 */ /* 0x0201e8000c101b08 */
[----:B------:R0:W-:Y:S04]  /*01f0*/  STG.E.64 desc[UR8][R4.64+0x30], R18 ;  /* 0x0000301204007986 */ /* 0x0001e8000c101b08 */
        /* <DEDUP_REMOVED lines=11> */
[----:B------:R-:W2:Y:S02]  /*02b0*/  LDG.E R6, desc[UR8][R6.64+0x50] ;  /* 0x0000500806067981 */ /* 0x000ea4000c1e1900 */
[----:B--2---:R-:W-:-:S13]  /*02c0*/  ISETP.NE.AND P0, PT, R6, 0x1, PT ;  /* 0x000000010600780c */ /* 0x004fda0003f05270 */
[----:B0-----:R-:W-:Y:S05]  /*02d0*/  @P0 EXIT ;  /* 0x000000000000094d */ /* 0x001fea0003800000 */
[----:B------:R0:W-:Y:S01]  /*02e0*/  STG.E.64 desc[UR8][R4.64+0x68], R2 ;  /* 0x0000680204007986 */ /* 0x0001e2000c101b08 */
[----:B------:R-:W-:-:S03]  /*02f0*/  UISETP.GE.AND UP0, UPT, UR5, 0x1, UPT ;  /* 0x000000010500788c */ /* 0x000fc6000bf06270 */
[----:B------:R0:W-:Y:S04]  /*0300*/  STG.E desc[UR8][R4.64+0x70], R39 ;  /* 0x0000702704007986 */ /* 0x0001e8000c101908 */
[----:B------:R0:W-:Y:S04]  /*0310*/  STG.E.64 desc[UR8][R4.64+0x28], RZ ;  /* 0x000028ff04007986 */ /* 0x0001e8000c101b08 */
[----:B------:R0:W-:Y:S04]  /*0320*/  STG.E.64 desc[UR8][R4.64+0x30], RZ ;  /* 0x000030ff04007986 */ /* 0x0001e8000c101b08 */
[----:B------:R0:W-:Y:S01]  /*0330*/  STG.E.64 desc[UR8][R4.64+0x38], RZ ;  /* 0x000038ff04007986 */ /* 0x0001e2000c101b08 */
[----:B------:R-:W-:Y:S05]  /*0340*/  BRA.U !UP0, `(.L_x_90) ;  /* 0x0000001908507547 */ /* 0x000fea000b800000 */
[----:B------:R-:W-:Y:S01]  /*0350*/  UISETP.NE.AND UP0, UPT, UR5, 0x1, UPT ;  /* 0x000000010500788c */ /* 0x000fe2000bf05270 */
[----:B0-----:R-:W-:Y:S01]  /*0360*/  IMAD.MOV.U32 R3, RZ, RZ, RZ ;  /* 0x000000ffff037224 */ /* 0x001fe200078e00ff */
[----:B------:R-:W-:Y:S02]  /*0370*/  CS2R R22, SRZ ;  /* 0x0000000000167805 */ /* 0x000fe4000001ff00 */
[----:B------:R-:W-:Y:S02]  /*0380*/  CS2R R20, SRZ ;  /* 0x0000000000147805 */ /* 0x000fe4000001ff00 */
[----:B------:R-:W-:-:S03]  /*0390*/  CS2R R18, SRZ ;  /* 0x0000000000127805 */ /* 0x000fc6000001ff00 */
[----:B------:R-:W-:Y:S05]  /*03a0*/  BRA.U !UP0, `(.L_x_91) ;  /* 0x0000001108287547 */ /* 0x000fea000b800000 */
[----:B------:R-:W0:Y:S01]  /*03b0*/  LDCU.64 UR4, c[0x0][0x380] ;  /* 0x00007000ff0477ac */ /* 0x000e220008000a00 */
[----:B------:R-:W-:Y:S01]  /*03c0*/  IMAD.MOV R0, RZ, RZ, -R0 ;  /* 0x000000ffff007224 */ /* 0x000fe200078e0a00 */
[----:B------:R-:W-:Y:S01]  /*03d0*/  CS2R R22, SRZ ;  /* 0x0000000000167805 */ /* 0x000fe2000001ff00 */
[----:B------:R-:W1:Y:S01]  /*03e0*/  LDCU UR6, c[0x0][0x388] ;  /* 0x00007100ff0677ac */ /* 0x000e620008000800 */
[----:B0-----:R-:W-:-:S04]  /*03f0*/  UIADD3 UR4, UP0, UPT, UR4, 0x78, URZ ;  /* 0x0000007804047890 */ /* 0x001fc8000ff1e0ff */
[----:B------:R-:W-:Y:S02]  /*0400*/  UIADD3.X UR5, UPT, UPT, URZ, UR5, URZ, UP0, !UPT ;  /* 0x00000005ff057290 */ /* 0x000fe400087fe4ff */
[----:B------:R-:W-:Y:S01]  /*0410*/  IMAD.U32 R12, RZ, RZ, UR4 ;  /* 0x00000004ff0c7e24 */ /* 0x000fe2000f8e00ff */
[----:B------:R-:W-:-:S03]  /*0420*/  UMOV UR4, URZ ;  /* 0x000000ff00047c82 */ /* 0x000fc60008000000 */
[----:B-1----:R-:W-:-:S07]  /*0430*/  IMAD.U32 R13, RZ, RZ, UR5 ;  /* 0x00000005ff0d7e24 */ /* 0x002fce000f8e00ff */
.L_x_112:
[----:B------:R-:W2:Y:S01]  /*0440*/  LDG.E R2, desc[UR8][R12.64+-0x28] ;  /* 0xffffd8080c027981 */ /* 0x000ea2000c1e1900 */
[----:B------:R-:W-:Y:S01]  /*0450*/  BSSY.RECONVERGENT B1, `(.L_x_92) ;  /* 0x0000079000017945 */ /* 0x000fe20003800200 */
[----:B--2---:R-:W-:-:S04]  /*0460*/  ISETP.NE.AND P0, PT, R2, 0x1, PT ;  /* 0x000000010200780c */ /* 0x004fc80003f05270 */
[----:B------:R-:W-:-:S13]  /*0470*/  ISETP.EQ.OR P0, PT, R0, RZ, P0 ;  /* 0x000000ff0000720c */ /* 0x000fda0000702670 */
[----:B0-----:R-:W-:Y:S05]  /*0480*/  @P0 BRA `(.L_x_93) ;  /* 0x0000000400d40947 */ /* 0x001fea0003800000 */
[----:B------:R-:W2:Y:S04]  /*0490*/  LDG.E.64 R30, desc[UR8][R12.64+-0x70] ;  /* 0xffff90080c1e7981 */ /* 0x000ea8000c1e1b00 */
[----:B------:R-:W3:Y:S01]  /*04a0*/  LDG.E.64 R4, desc[UR8][R12.64+-0x78] ;  /* 0xffff88080c047981 */ /* 0x000ee2000c1e1b00 */
[----:B--2---:R-:W-:Y:S02]  /*04b0*/  DADD R30, R30, -R16 ;  /* 0x000000001e1e7229 */ /* 0x004fe40000000810 */
[----:B---3--:R-:W-:-:S06]  /*04c0*/  DADD R4, R4, -R24 ;  /* 0x0000000004047229 */ /* 0x008fcc0000000818 */
[----:B------:R-:W-:-:S08]  /*04d0*/  DMUL R2, R30, R30 ;  /* 0x0000001e1e027228 */ /* 0x000fd00000000000 */
[----:B------:R-:W-:-:S08]  /*04e0*/  DFMA R2, R4, R4, R2 ;  /* 0x000000040402722b */ /* 0x000fd00000000002 */
[----:B------:R-:W-:-:S14]  /*04f0*/  DSETP.GT.AND P0, PT, R2, RZ, PT ;  /* 0x000000ff0200722a */ /* 0x000fdc0003f04000 */
[----:B------:R-:W-:Y:S05]  /*0500*/  @!P0 BRA `(.L_x_93) ;  /* 0x0000000400b48947 */ /* 0x000fea0003800000 */
[----:B------:R-:W0:Y:S01]  /*0510*/  MUFU.RSQ64H R29, R3 ;  /* 0x00000003001d7308 */ /* 0x000e220000001c00 */
[----:B------:R-:W-:Y:S01]  /*0520*/  IADD3 R28, PT, PT, R3, -0x3500000, RZ ;  /* 0xfcb00000031c7810 */ /* 0x000fe20007ffe0ff */
[----:B------:R-:W-:Y:S01]  /*0530*/  IMAD.MOV.U32 R8, RZ, RZ, 0x0 ;  /* 0x00000000ff087424 */ /* 0x000fe200078e00ff */
[----:B------:R-:W-:Y:S01]  /*0540*/  BSSY.RECONVERGENT B0, `(.L_x_94) ;  /* 0x0000013000007945 */ /* 0x000fe20003800200 */
[----:B------:R-:W-:Y:S01]  /*0550*/  IMAD.MOV.U32 R9, RZ, RZ, 0x3fd80000 ;  /* 0x3fd80000ff097424 */ /* 0x000fe200078e00ff */
[----:B------:R-:W-:Y:S02]  /*0560*/  ISETP.GE.U32.AND P0, PT, R28, 0x7ca00000, PT ;  /* 0x7ca000001c00780c */ /* 0x000fe40003f06070 */
[----:B0-----:R-:W-:-:S08]  /*0570*/  DMUL R6, R28, R28 ;  /* 0x0000001c1c067228 */ /* 0x001fd00000000000 */
[----:B------:R-:W-:-:S08]  /*0580*/  DFMA R6, R2, -R6, 1 ;  /* 0x3ff000000206742b */ /* 0x000fd00000000806 */
        /* <DEDUP_REMOVED lines=12> */
[----:B------:R-:W-:-:S07]  /*0650*/  IMAD.MOV.U32 R7, RZ, RZ, R11 ;  /* 0x000000ffff077224 */ /* 0x000fce00078e000b */
[----:B------:R-:W-:Y:S05]  /*0660*/  CALL.REL.NOINC `($__internal_3_$__cuda_sm20_dsqrt_rn_f64_mediumpath_v1) ;  /* 0x0000001c00207944 */ /* 0x000fea0003c00000 */
.L_x_95:
[----:B------:R-:W-:Y:S05]  /*0670*/  BSYNC.RECONVERGENT B0 ;  /* 0x0000000000007941 */ /* 0x000fea0003800200 */
.L_x_94:
[----:B------:R-:W2:Y:S01]  /*0680*/  LDG.E.64 R2, desc[UR8][R12.64+-0x68] ;  /* 0xffff98080c027981 */ /* 0x000ea2000c1e1b00 */
[----:B------:R-:W-:Y:S01]  /*0690*/  DFMA R28, R32, R32, 4 ;  /* 0x40100000201c742b */ /* 0x000fe20000000020 */
[----:B------:R-:W-:Y:S01]  /*06a0*/  IMAD.MOV.U32 R6, RZ, RZ, 0x1 ;  /* 0x00000001ff067424 */ /* 0x000fe200078e00ff */
[----:B------:R-:W-:Y:S04]  /*06b0*/  BSSY.RECONVERGENT B2, `(.L_x_96) ;  /* 0x0000015000027945 */ /* 0x000fe80003800200 */
[----:B------:R-:W0:Y:S02]  /*06c0*/  MUFU.RCP64H R7, R29 ;  /* 0x0000001d00077308 */ /* 0x000e240000001800 */
[----:B0-----:R-:W-:-:S08]  /*06d0*/  DFMA R8, -R28, R6, 1 ;  /* 0x3ff000001c08742b */ /* 0x001fd00000000106 */
[----:B------:R-:W-:-:S08]  /*06e0*/  DFMA R8, R8, R8, R8 ;  /* 0x000000080808722b */ /* 0x000fd00000000008 */
[----:B------:R-:W-:-:S08]  /*06f0*/  DFMA R8, R6, R8, R6 ;  /* 0x000000080608722b */ /* 0x000fd00000000006 */
[----:B------:R-:W-:-:S08]  /*0700*/  DFMA R6, -R28, R8, 1 ;  /* 0x3ff000001c06742b */ /* 0x000fd00000000108 */
[----:B------:R-:W-:Y:S02]  /*0710*/  DFMA R6, R8, R6, R8 ;  /* 0x000000060806722b */ /* 0x000fe40000000008 */
[----:B--2---:R-:W-:-:S08]  /*0720*/  DMUL R10, R2, R14 ;  /* 0x0000000e020a7228 */ /* 0x004fd00000000000 */
[----:B------:R-:W-:Y:S02]  /*0730*/  DMUL R2, R10, R6 ;  /* 0x000000060a027228 */ /* 0x000fe40000000000 */
[----:B------:R-:W-:-:S06]  /*0740*/  FSETP.GEU.AND P1, PT, |R11|, 6.5827683646048100446e-37, PT ;  /* 0x036000000b00780b */ /* 0x000fcc0003f2e200 */
[----:B------:R-:W-:-:S08]  /*0750*/  DFMA R8, -R28, R2, R10 ;  /* 0x000000021c08722b */ /* 0x000fd0000000010a */
[----:B------:R-:W-:-:S10]  /*0760*/  DFMA R2, R6, R8, R2 ;  /* 0x000000080602722b */ /* 0x000fd40000000002 */
[----:B------:R-:W-:-:S05]  /*0770*/  FFMA R6, RZ, R29, R3 ;  /* 0x0000001dff067223 */ /* 0x000fca0000000003 */
[----:B------:R-:W-:-:S13]  /*0780*/  FSETP.GT.AND P0, PT, |R6|, 1.469367938527859385e-39, PT ;  /* 0x001000000600780b */ /* 0x000fda0003f04200 */
[----:B------:R-:W-:Y:S05]  /*0790*/  @P0 BRA P1, `(.L_x_97) ;  /* 0x0000000000180947 */ /* 0x000fea0000800000 */
[----:B------:R-:W-:Y:S01]  /*07a0*/  IMAD.MOV.U32 R8, RZ, RZ, R10 ;  /* 0x000000ffff087224 */ /* 0x000fe200078e000a */
[----:B------:R-:W-:Y:S02]  /*07b0*/  MOV R7, R11 ;  /* 0x0000000b00077202 */ /* 0x000fe40000000f00 */
[----:B------:R-:W-:-:S07]  /*07c0*/  MOV R6, 0x7e0 ;  /* 0x000007e000067802 */ /* 0x000fce0000000f00 */
[----:B------:R-:W-:Y:S05]  /*07d0*/  CALL.REL.NOINC `($__internal_2_$__cuda_sm20_div_rn_f64_full) ;  /* 0x0000001400347944 */ /* 0x000fea0003c00000 */
[----:B------:R-:W-:Y:S02]  /*07e0*/  IMAD.MOV.U32 R2, RZ, RZ, R8 ;  /* 0x000000ffff027224 */ /* 0x000fe400078e0008 */
[----:B------:R-:W-:-:S07]  /*07f0*/  IMAD.MOV.U32 R3, RZ, RZ, R7 ;  /* 0x000000ffff037224 */ /* 0x000fce00078e0007 */
.L_x_97:
[----:B------:R-:W-:Y:S05]  /*0800*/  BSYNC.RECONVERGENT B2 ;  /* 0x0000000000027941 */ /* 0x000fea0003800200 */
.L_x_96:
        /* <DEDUP_REMOVED lines=21> */
[----:B------:R-:W-:Y:S05]  /*0960*/  CALL.REL.NOINC `($__internal_2_$__cuda_sm20_div_rn_f64_full) ;  /* 0x0000001000d07944 */ /* 0x000fea0003c00000 */
[----:B------:R-:W-:Y:S01]  /*0970*/  MOV R4, R8 ;  /* 0x0000000800047202 */ /* 0x000fe20000000f00 */
[----:B------:R-:W-:-:S07]  /*0980*/  IMAD.MOV.U32 R5, RZ, RZ, R7 ;  /* 0x000000ffff057224 */ /* 0x000fce00078e0007 */
.L_x_99:
[----:B------:R-:W-:Y:S05]  /*0990*/  BSYNC.RECONVERGENT B2 ;  /* 0x0000000000027941 */ /* 0x000fea0003800200 */
.L_x_98:
        /* <DEDUP_REMOVED lines=21> */
[----:B------:R-:W-:Y:S05]  /*0af0*/  CALL.REL.NOINC `($__internal_2_$__cuda_sm20_div_rn_f64_full) ;  /* 0x00000010006c7944 */ /* 0x000fea0003c00000 */
[----:B------:R-:W-:-:S07]  /*0b00*/  IMAD.MOV.U32 R6, RZ, RZ, R8 ;  /* 0x000000ffff067224 */ /* 0x000fce00078e0008 */
.L_x_101:
[----:B------:R-:W-:Y:S05]  /*0b10*/  BSYNC.RECONVERGENT B2 ;  /* 0x0000000000027941 */ /* 0x000fea0003800200 */
.L_x_100:
[----:B------:R-:W0:Y:S01]  /*0b20*/  S2R R10, SR_CTAID.X ;  /* 0x00000000000a7919 */ /* 0x000e220000002500 */
[----:B------:R-:W1:Y:S01]  /*0b30*/  LDC.64 R8, c[0x0][0x398] ;  /* 0x0000e600ff087b82 */ /* 0x000e620000000a00 */
[----:B------:R-:W0:Y:S01]  /*0b40*/  LDCU UR5, c[0x0][0x360] ;  /* 0x00006c00ff0577ac */ /* 0x000e220008000800 */
[----:B------:R-:W-:Y:S01]  /*0b50*/  DADD R18, R18, R2 ;  /* 0x0000000012127229 */ /* 0x000fe20000000002 */
[----:B------:R-:W0:Y:S01]  /*0b60*/  S2R R11, SR_TID.X ;  /* 0x00000000000b7919 */ /* 0x000e220000002100 */
[----:B------:R-:W-:Y:S02]  /*0b70*/  DADD R20, R20, R4 ;  /* 0x0000000014147229 */ /* 0x000fe40000000004 */
[----:B------:R-:W-:Y:S01]  /*0b80*/  DADD R22, R22, R6 ;  /* 0x0000000016167229 */ /* 0x000fe20000000006 */
[----:B0-----:R-:W-:-:S04]  /*0b90*/  IMAD R3, R10, UR5, R11 ;  /* 0x000000050a037c24 */ /* 0x001fc8000f8e020b */
[----:B-1----:R-:W-:-:S05]  /*0ba0*/  IMAD.WIDE R2, R3, 0x78, R8 ;  /* 0x0000007803027825 */ /* 0x002fca00078e0208 */
[----:B------:R0:W-:Y:S04]  /*0bb0*/  STG.E.64 desc[UR8][R2.64+0x38], R18 ;  /* 0x0000381202007986 */ /* 0x0001e8000c101b08 */
[----:B------:R0:W-:Y:S04]  /*0bc0*/  STG.E.64 desc[UR8][R2.64+0x28], R20 ;  /* 0x0000281402007986 */ /* 0x0001e8000c101b08 */
[----:B------:R0:W-:Y:S02]  /*0bd0*/  STG.E.64 desc[UR8][R2.64+0x30], R22 ;  /* 0x0000301602007986 */ /* 0x0001e4000c101b08 */
.L_x_93:
[----:B------:R-:W-:Y:S05]  /*0be0*/  BSYNC.RECONVERGENT B1 ;  /* 0x0000000000017941 */ /* 0x000fea0003800200 */
.L_x_92:
[----:B0-----:R-:W2:Y:S01]  /*0bf0*/  LDG.E R2, desc[UR8][R12.64+0x50] ;  /* 0x000050080c027981 */ /* 0x001ea2000c1e1900 */
[----:B------:R-:W0:Y:S01]  /*0c00*/  LDCU UR7, c[0x0][0x360] ;  /* 0x00006c00ff0777ac */ /* 0x000e220008000800 */
[----:B------:R-:W-:Y:S01]  /*0c10*/  BSSY.RECONVERGENT B1, `(.L_x_102) ;  /* 0x000007a000017945 */ /* 0x000fe20003800200 */
[----:B------:R-:W0:Y:S01]  /*0c20*/  S2R R34, SR_CTAID.X ;  /* 0x0000000000227919 */ /* 0x000e220000002500 */
[----:B------:R-:W-:Y:S01]  /*0c30*/  UIADD3 UR5, UPT, UPT, UR4, 0x1, URZ ;  /* 0x0000000104057890 */ /* 0x000fe2000fffe0ff */
[----:B------:R-:W0:Y:S02]  /*0c40*/  S2R R3, SR_TID.X ;  /* 0x0000000000037919 */ /* 0x000e240000002100 */
[----:B0-----:R-:W-:Y:S01]  /*0c50*/  IMAD R34, R34, UR7, R3 ;  /* 0x0000000722227c24 */ /* 0x001fe2000f8e0203 */
[----:B--2---:R-:W-:-:S04]  /*0c60*/  ISETP.NE.AND P0, PT, R2, 0x1, PT ;  /* 0x000000010200780c */ /* 0x004fc80003f05270 */
[----:B------:R-:W-:-:S13]  /*0c70*/  ISETP.EQ.OR P0, PT, R34, UR5, P0 ;  /* 0x0000000522007c0c */ /* 0x000fda0008702670 */
[----:B------:R-:W-:Y:S05]  /*0c80*/  @P0 BRA `(.L_x_103) ;  /* 0x0000000400c80947 */ /* 0x000fea0003800000 */
        /* <DEDUP_REMOVED lines=20> */
[----:B------:R-:W-:Y:S01]  /*0dd0*/  VIADD R9, R7, 0xfff00000 ;  /* 0xfff0000007097836 */ /* 0x000fe20000000000 */
[----:B------:R-:W-:-:S05]  /*0de0*/  MOV R8, R6 ;  /* 0x0000000600087202 */ /* 0x000fca0000000f00 */
[----:B------:R-:W-:-:S08]  /*0df0*/  DFMA R28, R26, -R26, R2 ;  /* 0x8000001a1a1c722b */ /* 0x000fd00000000002 */
[----:B------:R-:W-:Y:S01]  /*0e00*/  DFMA R32, R28, R8, R26 ;  /* 0x000000081c20722b */ /* 0x000fe2000000001a */
[----:B------:R-:W-:Y:S10]  /*0e10*/  @!P0 BRA `(.L_x_105) ;  /* 0x0000000000188947 */ /* 0x000ff40003800000 */
[----:B------:R-:W-:Y:S02]  /*0e20*/  IMAD.MOV.U32 R8, RZ, RZ, R6 ;  /* 0x000000ffff087224 */ /* 0x000fe400078e0006 */
[----:B------:R-:W-:Y:S01]  /*0e30*/  IMAD.MOV.U32 R6, RZ, RZ, R28 ;  /* 0x000000ffff067224 */ /* 0x000fe200078e001c */
[----:B------:R-:W-:Y:S01]  /*0e40*/  MOV R28, R10 ;  /* 0x0000000a001c7202 */ /* 0x000fe20000000f00 */
[----:B------:R-:W-:Y:S01]  /*0e50*/  IMAD.MOV.U32 R7, RZ, RZ, R29 ;  /* 0x000000ffff077224 */ /* 0x000fe200078e001d */
[----:B------:R-:W-:-:S07]  /*0e60*/  MOV R10, 0xe80 ;  /* 0x00000e80000a7802 */ /* 0x000fce0000000f00 */
[----:B------:R-:W-:Y:S05]  /*0e70*/  CALL.REL.NOINC `($__internal_3_$__cuda_sm20_dsqrt_rn_f64_mediumpath_v1) ;  /* 0x00000014001c7944 */ /* 0x000fea0003c00000 */
.L_x_105:
[----:B------:R-:W-:Y:S05]  /*0e80*/  BSYNC.RECONVERGENT B0 ;  /* 0x0000000000007941 */ /* 0x000fea0003800200 */
.L_x_104:
        /* <DEDUP_REMOVED lines=21> */
[----:B------:R-:W-:Y:S05]  /*0fe0*/  CALL.REL.NOINC `($__internal_2_$__cuda_sm20_div_rn_f64_full) ;  /* 0x0000000c00307944 */ /* 0x000fea0003c00000 */
[----:B------:R-:W-:Y:S01]  /*0ff0*/  MOV R2, R8 ;  /* 0x0000000800027202 */ /* 0x000fe20000000f00 */
[----:B------:R-:W-:-:S07]  /*1000*/  IMAD.MOV.U32 R3, RZ, RZ, R7 ;  /* 0x000000ffff037224 */ /* 0x000fce00078e0007 */
.L_x_107:
[----:B------:R-:W-:Y:S05]  /*1010*/  BSYNC.RECONVERGENT B2 ;  /* 0x0000000000027941 */ /* 0x000fea0003800200 */
.L_x_106:
        /* <DEDUP_REMOVED lines=22> */
[----:B------:R-:W-:Y:S01]  /*1180*/  IMAD.MOV.U32 R4, RZ, RZ, R8 ;  /* 0x000000ffff047224 */ /* 0x000fe200078e0008 */
[----:B------:R-:W-:-:S07]  /*1190*/  MOV R5, R7 ;  /* 0x0000000700057202 */ /* 0x000fce0000000f00 */
.L_x_109:
[----:B------:R-:W-:Y:S05]  /*11a0*/  BSYNC.RECONVERGENT B2 ;  /* 0x0000000000027941 */ /* 0x000fea0003800200 */
.L_x_108:
        /* <DEDUP_REMOVED lines=23> */
.L_x_111:
[----:B------:R-:W-:Y:S05]  /*1320*/  BSYNC.RECONVERGENT B2 ;  /* 0x0000000000027941 */ /* 0x000fea0003800200 */
.L_x_110:
[----:B------:R-:W0:Y:S01]  /*1330*/  LDC.64 R8, c[0x0][0x398] ;  /* 0x0000e600ff087b82 */ /* 0x000e220000000a00 */
[----:B------:R-:W-:Y:S02]  /*1340*/  DADD R18, R18, R2 ;  /* 0x0000000012127229 */ /* 0x000fe40000000002 */
[----:B------:R-:W-:Y:S02]  /*1350*/  DADD R20, R20, R4 ;  /* 0x0000000014147229 */ /* 0x000fe40000000004 */
[----:B------:R-:W-:Y:S01]  /*1360*/  DADD R22, R22, R6 ;  /* 0x0000000016167229 */ /* 0x000fe20000000006 */
[----:B0-----:R-:W-:-:S05]  /*1370*/  IMAD.WIDE R34, R34, 0x78, R8 ;  /* 0x0000007822227825 */ /* 0x001fca00078e0208 */
[----:B------:R0:W-:Y:S04]  /*1380*/  STG.E.64 desc[UR8][R34.64+0x38], R18 ;  /* 0x0000381222007986 */ /* 0x0001e8000c101b08 */
[----:B------:R0:W-:Y:S04]  /*1390*/  STG.E.64 desc[UR8][R34.64+0x28], R20 ;  /* 0x0000281422007986 */ /* 0x0001e8000c101b08 */
[----:B------:R0:W-:Y:S02]  /*13a0*/  STG.E.64 desc[UR8][R34.64+0x30], R22 ;  /* 0x0000301622007986 */ /* 0x0001e4000c101b08 */
.L_x_103:
[----:B------:R-:W-:Y:S05]  /*13b0*/  BSYNC.RECONVERGENT B1 ;  /* 0x0000000000017941 */ /* 0x000fea0003800200 */
.L_x_102:
[----:B------:R-:W-:Y:S01]  /*13c0*/  UMOV UR5, UR6 ;  /* 0x0000000600057c82 */ /* 0x000fe20008000000 */
[----:B------:R-:W-:Y:S01]  /*13d0*/  UIADD3 UR4, UPT, UPT, UR4, 0x2, URZ ;  /* 0x0000000204047890 */ /* 0x000fe2000fffe0ff */
[----:B------:R-:W-:Y:S01]  /*13e0*/  IADD3 R12, P0, PT, R12, 0xf0, RZ ;  /* 0x000000f00c0c7810 */ /* 0x000fe20007f1e0ff */
[----:B------:R-:W-:Y:S01]  /*13f0*/  ULOP3.LUT UR7, UR5, 0x7ffffffe, URZ, 0xc0, !UPT ;  /* 0x7ffffffe05077892 */ /* 0x000fe2000f8ec0ff */
[----:B------:R-:W-:Y:S02]  /*1400*/  VIADD R0, R0, 0x2 ;  /* 0x0000000200007836 */ /* 0x000fe40000000000 */
[----:B------:R-:W-:Y:S01]  /*1410*/  IADD3.X R13, PT, PT, RZ, R13, RZ, P0, !PT ;  /* 0x0000000dff0d7210 */ /* 0x000fe200007fe4ff */
[----:B------:R-:W-:-:S09]  /*1420*/  UISETP.NE.AND UP0, UPT, UR4, UR7, UPT ;  /* 0x000000070400728c */ /* 0x000fd2000bf05270 */
[----:B------:R-:W-:Y:S05]  /*1430*/  BRA.U UP0, `(.L_x_112) ;  /* 0xfffffff100007547 */ /* 0x000fea000b83ffff */
[----:B------:R-:W-:-:S07]  /*1440*/  IMAD.U32 R3, RZ, RZ, UR7 ;  /* 0x00000007ff037e24 */ /* 0x000fce000f8e00ff */
.L_x_91:
[----:B------:R-:W-:-:S04]  /*1450*/  ULOP3.LUT UR4, UR5, 0x1, URZ, 0xc0, !UPT ;  /* 0x0000000105047892 */ /* 0x000fc8000f8ec0ff */
[----:B------:R-:W-:-:S09]  /*1460*/  UISETP.NE.U32.AND UP0, UPT, UR4, 0x1, UPT ;  /* 0x000000010400788c */ /* 0x000fd2000bf05070 */
[----:B------:R-:W-:Y:S05]  /*1470*/  BRA.U UP0, `(.L_x_90) ;  /* 0x0000000900047547 */ /* 0x000fea000b800000 */
[----:B------:R-:W1:Y:S02]  /*1480*/  LDC.64 R4, c[0x0][0x380] ;  /* 0x0000e000ff047b82 */ /* 0x000e640000000a00 */
[----:B-1----:R-:W-:-:S05]  /*1490*/  IMAD.WIDE.U32 R4, R3, 0x78, R4 ;  /* 0x0000007803047825 */ /* 0x002fca00078e0004 */
[----:B------:R-:W2:Y:S01]  /*14a0*/  LDG.E R2, desc[UR8][R4.64+0x50] ;  /* 0x0000500804027981 */ /* 0x000ea2000c1e1900 */
[----:B------:R-:W1:Y:S01]  /*14b0*/  LDCU UR4, c[0x0][0x360] ;  /* 0x00006c00ff0477ac */ /* 0x000e620008000800 */
[----:B------:R-:W-:Y:S01]  /*14c0*/  BSSY.RECONVERGENT B1, `(.L_x_90) ;  /* 0x000007c000017945 */ /* 0x000fe20003800200 */
[----:B------:R-:W1:Y:S01]  /*14d0*/  S2R R0, SR_CTAID.X ;  /* 0x0000000000007919 */ /* 0x000e620000002500 */
[----:B------:R-:W1:Y:S02]  /*14e0*/  S2R R7, SR_TID.X ;  /* 0x0000000000077919 */ /* 0x000e640000002100 */
[----:B-1----:R-:W-:Y:S01]  /*14f0*/  IMAD R0, R0, UR4, R7 ;  /* 0x0000000400007c24 */ /* 0x002fe2000f8e0207 */
[----:B--2---:R-:W-:-:S04]  /*1500*/  ISETP.NE.AND P0, PT, R2, 0x1, PT ;  /* 0x000000010200780c */ /* 0x004fc80003f05270 */
[----:B------:R-:W-:-:S13]  /*1510*/  ISETP.EQ.OR P0, PT, R0, R3, P0 ;  /* 0x000000030000720c */ /* 0x000fda0000702670 */
        /* <DEDUP_REMOVED lines=9> */
[----:B------:R-:W1:Y:S01]  /*15b0*/  MUFU.RSQ64H R29, R11 ;  /* 0x0000000b001d7308 */ /* 0x000e620000001c00 */
[----:B------:R-:W-:Y:S01]  /*15c0*/  VIADD R28, R11, 0xfcb00000 ;  /* 0xfcb000000b1c7836 */ /* 0x000fe20000000000 */
[----:B------:R-:W-:Y:S01]  /*15d0*/  MOV R7, 0x3fd80000 ;  /* 0x3fd8000000077802 */ /* 0x000fe20000000f00 */
[----:B------:R-:W-:Y:S01]  /*15e0*/  IMAD.MOV.U32 R6, RZ, RZ, 0x0 ;  /* 0x00000000ff067424 */ /* 0x000fe200078e00ff */
[----:B------:R-:W-:Y:S02]  /*15f0*/  BSSY.RECONVERGENT B0, `(.L_x_114) ;  /* 0x0000016000007945 */ /* 0x000fe40003800200 */
[----:B------:R-:W-:Y:S01]  /*1600*/  ISETP.GE.U32.AND P0, PT, R28, 0x7ca00000, PT ;  /* 0x7ca000001c00780c */ /* 0x000fe20003f06070 */
[----:B-1----:R-:W-:-:S08]  /*1610*/  DMUL R2, R28, R28 ;  /* 0x0000001c1c027228 */ /* 0x002fd00000000000 */
        /* <DEDUP_REMOVED lines=15> */
[----:B------:R-:W-:-:S07]  /*1710*/  IMAD.MOV.U32 R7, RZ, RZ, R13 ;  /* 0x000000ffff077224 */ /* 0x000fce00078e000d */
[----:B0-----:R-:W-:Y:S05]  /*1720*/  CALL.REL.NOINC `($__internal_3_$__cuda_sm20_dsqrt_rn_f64_mediumpath_v1) ;  /* 0x0000000800f07944 */ /* 0x001fea0003c00000 */
[----:B------:R-:W-:Y:S01]  /*1730*/  MOV R2, R32 ;  /* 0x0000002000027202 */ /* 0x000fe20000000f00 */
[----:B------:R-:W-:-:S07]  /*1740*/  IMAD.MOV.U32 R3, RZ, RZ, R33 ;  /* 0x000000ffff037224 */ /* 0x000fce00078e0021 */
.L_x_115:
[----:B------:R-:W-:Y:S05]  /*1750*/  BSYNC.RECONVERGENT B0 ;  /* 0x0000000000007941 */ /* 0x000fea0003800200 */
.L_x_114:
[----:B------:R-:W2:Y:S01]  /*1760*/  LDG.E.64 R4, desc[UR8][R4.64+0x10] ;  /* 0x0000100804047981 */ /* 0x000ea2000c1e1b00 */
[----:B------:R-:W-:Y:S01]  /*1770*/  DFMA R28, R2, R2, 4 ;  /* 0x40100000021c742b */ /* 0x000fe20000000002 */
[----:B------:R-:W-:Y:S01]  /*1780*/  IMAD.MOV.U32 R6, RZ, RZ, 0x1 ;  /* 0x00000001ff067424 */ /* 0x000fe200078e00ff */
[----:B------:R-:W-:Y:S04]  /*1790*/  BSSY.RECONVERGENT B2, `(.L_x_116) ;  /* 0x0000015000027945 */ /* 0x000fe80003800200 */
[----:B------:R-:W1:Y:S02]  /*17a0*/  MUFU.RCP64H R7, R29 ;  /* 0x0000001d00077308 */ /* 0x000e640000001800 */
[----:B-1----:R-:W-:-:S08]  /*17b0*/  DFMA R8, -R28, R6, 1 ;  /* 0x3ff000001c08742b */ /* 0x002fd00000000106 */
        /* <DEDUP_REMOVED lines=15> */
[----:B0-----:R-:W-:Y:S05]  /*18b0*/  CALL.REL.NOINC `($__internal_2_$__cuda_sm20_div_rn_f64_full) ;  /* 0x0000000000fc7944 */ /* 0x001fea0003c00000 */
[----:B------:R-:W-:Y:S02]  /*18c0*/  IMAD.MOV.U32 R4, RZ, RZ, R8 ;  /* 0x000000ffff047224 */ /* 0x000fe400078e0008 */
[----:B------:R-:W-:-:S07]  /*18d0*/  IMAD.MOV.U32 R5, RZ, RZ, R7 ;  /* 0x000000ffff057224 */ /* 0x000fce00078e0007 */
.L_x_117:
[----:B------:R-:W-:Y:S05]  /*18e0*/  BSYNC.RECONVERGENT B2 ;  /* 0x0000000000027941 */ /* 0x000fea0003800200 */
.L_x_116:
[----:B------:R-:W1:Y:S01]  /*18f0*/  MUFU.RCP64H R7, R3 ;  /* 0x0000000300077308 */ /* 0x000e620000001800 */
[----:B------:R-:W-:Y:S01]  /*1900*/  IMAD.MOV.U32 R6, RZ, RZ, 0x1 ;  /* 0x00000001ff067424 */ /* 0x000fe200078e00ff */
[----:B------:R-:W-:Y:S01]  /*1910*/  DMUL R24, R24, R4 ;  /* 0x0000000418187228 */ /* 0x000fe20000000000 */
[----:B------:R-:W-:Y:S09]  /*1920*/  BSSY.RECONVERGENT B2, `(.L_x_118) ;  /* 0x0000015000027945 */ /* 0x000ff20003800200 */
[----:B------:R-:W-:Y:S01]  /*1930*/  FSETP.GEU.AND P1, PT, |R25|, 6.5827683646048100446e-37, PT ;  /* 0x036000001900780b */ /* 0x000fe20003f2e200 */
[----:B-1----:R-:W-:-:S08]  /*1940*/  DFMA R8, R6, -R2, 1 ;  /* 0x3ff000000608742b */ /* 0x002fd00000000802 */
        /* <DEDUP_REMOVED lines=15> */
[----:B0-----:R-:W-:Y:S05]  /*1a40*/  CALL.REL.NOINC `($__internal_2_$__cuda_sm20_div_rn_f64_full) ;  /* 0x0000000000987944 */ /* 0x001fea0003c00000 */
[----:B------:R-:W-:Y:S01]  /*1a50*/  MOV R12, R8 ;  /* 0x00000008000c7202 */ /* 0x000fe20000000f00 */
[----:B------:R-:W-:-:S07]  /*1a60*/  IMAD.MOV.U32 R13, RZ, RZ, R7 ;  /* 0x000000ffff0d7224 */ /* 0x000fce00078e0007 */
.L_x_119:
[----:B------:R-:W-:Y:S05]  /*1a70*/  BSYNC.RECONVERGENT B2 ;  /* 0x0000000000027941 */ /* 0x000fea0003800200 */
.L_x_118:
        /* <DEDUP_REMOVED lines=21> */
[----:B0-----:R-:W-:Y:S05]  /*1bd0*/  CALL.REL.NOINC `($__internal_2_$__cuda_sm20_div_rn_f64_full) ;  /* 0x0000000000347944 */ /* 0x001fea0003c00000 */
[----:B------:R-:W-:-:S07]  /*1be0*/  IMAD.MOV.U32 R6, RZ, RZ, R8 ;  /* 0x000000ffff067224 */ /* 0x000fce00078e0008 */
.L_x_121:
[----:B------:R-:W-:Y:S05]  /*1bf0*/  BSYNC.RECONVERGENT B2 ;  /* 0x0000000000027941 */ /* 0x000fea0003800200 */
.L_x_120:
[----:B------:R-:W1:Y:S01]  /*1c00*/  LDC.64 R2, c[0x0][0x398] ;  /* 0x0000e600ff027b82 */ /* 0x000e620000000a00 */
[----:B------:R-:W-:Y:S02]  /*1c10*/  DADD R4, R4, R18 ;  /* 0x0000000004047229 */ /* 0x000fe40000000012 */
[----:B------:R-:W-:Y:S02]  /*1c20*/  DADD R12, R12, R20 ;  /* 0x000000000c0c7229 */ /* 0x000fe40000000014 */
[----:B------:R-:W-:Y:S01]  /*1c30*/  DADD R6, R6, R22 ;  /* 0x0000000006067229 */ /* 0x000fe20000000016 */
[----:B-1----:R-:W-:-:S05]  /*1c40*/  IMAD.WIDE R2, R0, 0x78, R2 ;  /* 0x0000007800027825 */ /* 0x002fca00078e0202 */
[----:B------:R1:W-:Y:S04]  /*1c50*/  STG.E.64 desc[UR8][R2.64+0x38], R4 ;  /* 0x0000380402007986 */ /* 0x0003e8000c101b08 */
[----:B------:R1:W-:Y:S04]  /*1c60*/  STG.E.64 desc[UR8][R2.64+0x28], R12 ;  /* 0x0000280c02007986 */ /* 0x0003e8000c101b08 */
[----:B------:R1:W-:Y:S02]  /*1c70*/  STG.E.64 desc[UR8][R2.64+0x30], R6 ;  /* 0x0000300602007986 */ /* 0x0003e4000c101b08 */
.L_x_113:
[----:B------:R-:W-:Y:S05]  /*1c80*/  BSYNC.RECONVERGENT B1 ;  /* 0x0000000000017941 */ /* 0x000fea0003800200 */
.L_x_90:
[----:B------:R-:W-:Y:S06]  /*1c90*/  BAR.SYNC.DEFER_BLOCKING 0x0 ;  /* 0x0000000000007b1d */ /* 0x000fec0000010000 */
[----:B------:R-:W-:Y:S05]  /*1ca0*/  EXIT ;  /* 0x000000000000794d */ /* 0x000fea0003800000 */
        .weak           $__internal_2_$__cuda_sm20_div_rn_f64_full
        .type           $__internal_2_$__cuda_sm20_div_rn_f64_full,@function
        .size           $__internal_2_$__cuda_sm20_div_rn_f64_full,($__internal_3_$__cuda_sm20_dsqrt_rn_f64_mediumpath_v1 - $__internal_2_$__cuda_sm20_div_rn_f64_full)
$__internal_2_$__cuda_sm20_div_rn_f64_full:
[C---:B------:R-:W-:Y:S01]  /*1cb0*/  FSETP.GEU.AND P0, PT, |R29|.reuse, 1.469367938527859385e-39, PT ;  /* 0x001000001d00780b */ /* 0x040fe20003f0e200 */
[----:B------:R-:W-:Y:S01]  /*1cc0*/  IMAD.MOV.U32 R37, RZ, RZ, R7 ;  /* 0x000000ffff257224 */ /* 0x000fe200078e0007 */
[C---:B------:R-:W-:Y:S01]  /*1cd0*/  LOP3.LUT R26, R29.reuse, 0x800fffff, RZ, 0xc0, !PT ;  /* 0x800fffff1d1a7812 */ /* 0x040fe200078ec0ff */
[----:B------:R-:W-:Y:S01]  /*1ce0*/  IMAD.MOV.U32 R38, RZ, RZ, 0x1 ;  /* 0x00000001ff267424 */ /* 0x000fe200078e00ff */
[----:B------:R-:W-:Y:S01]  /*1cf0*/  LOP3.LUT R10, R29, 0x7ff00000, RZ, 0xc0, !PT ;  /* 0x7ff000001d0a7812 */ /* 0x000fe200078ec0ff */
[----:B------:R-:W-:Y:S01]  /*1d00*/  IMAD.MOV.U32 R36, RZ, RZ, R8 ;  /* 0x000000ffff247224 */ /* 0x000fe200078e0008 */
[----:B------:R-:W-:Y:S01]  /*1d10*/  LOP3.LUT R27, R26, 0x3ff00000, RZ, 0xfc, !PT ;  /* 0x3ff000001a1b7812 */ /* 0x000fe200078efcff */
[----:B------:R-:W-:Y:S01]  /*1d20*/  BSSY.RECONVERGENT B0, `(.L_x_122) ;  /* 0x0000057000007945 */ /* 0x000fe20003800200 */
[----:B------:R-:W-:Y:S02]  /*1d30*/  MOV R26, R28 ;  /* 0x0000001c001a7202 */ /* 0x000fe40000000f00 */
[----:B------:R-:W-:-:S02]  /*1d40*/  FSETP.GEU.AND P2, PT, |R37|, 1.469367938527859385e-39, PT ;  /* 0x001000002500780b */ /* 0x000fc40003f4e200 */
[----:B------:R-:W-:Y:S01]  /*1d50*/  LOP3.LUT R7, R37, 0x7ff00000, RZ, 0xc0, !PT ;  /* 0x7ff0000025077812 */ /* 0x000fe200078ec0ff */
[----:B------:R-:W-:-:S03]  /*1d60*/  @!P0 DMUL R26, R28, 8.98846567431157953865e+307 ;  /* 0x7fe000001c1a8828 */ /* 0x000fc60000000000 */
[----:B------:R-:W-:-:S03]  /*1d70*/  ISETP.GE.U32.AND P1, PT, R7, R10, PT ;  /* 0x0000000a0700720c */ /* 0x000fc60003f26070 */
[----:B------:R-:W0:Y:S04]  /*1d80*/  MUFU.RCP64H R39, R27 ;  /* 0x0000001b00277308 */ /* 0x000e280000001800 */
[----:B------:R-:W-:Y:S01]  /*1d90*/  @!P2 LOP3.LUT R8, R29, 0x7ff00000, RZ, 0xc0, !PT ;  /* 0x7ff000001d08a812 */ /* 0x000fe200078ec0ff */
[----:B------:R-:W-:Y:S01]  /*1da0*/  @!P2 IMAD.MOV.U32 R44, RZ, RZ, RZ ;  /* 0x000000ffff2ca224 */ /* 0x000fe200078e00ff */
[----:B------:R-:W-:Y:S02]  /*1db0*/  @!P0 LOP3.LUT R10, R27, 0x7ff00000, RZ, 0xc0, !PT ;  /* 0x7ff000001b0a8812 */ /* 0x000fe400078ec0ff */
[----:B------:R-:W-:Y:S02]  /*1dc0*/  @!P2 ISETP.GE.U32.AND P3, PT, R7, R8, PT ;  /* 0x000000080700a20c */ /* 0x000fe40003f66070 */
[----:B------:R-:W-:-:S04]  /*1dd0*/  MOV R8, 0x1ca00000 ;  /* 0x1ca0000000087802 */ /* 0x000fc80000000f00 */
[C---:B------:R-:W-:Y:S02]  /*1de0*/  @!P2 SEL R11, R8.reuse, 0x63400000, !P3 ;  /* 0x63400000080ba807 */ /* 0x040fe40005800000 */
[----:B------:R-:W-:Y:S01]  /*1df0*/  SEL R9, R8, 0x63400000, !P1 ;  /* 0x6340000008097807 */ /* 0x000fe20004800000 */
[----:B0-----:R-:W-:Y:S01]  /*1e00*/  DFMA R42, R38, -R26, 1 ;  /* 0x3ff00000262a742b */ /* 0x001fe2000000081a */
[----:B------:R-:W-:-:S04]  /*1e10*/  @!P2 LOP3.LUT R11, R11, 0x80000000, R37, 0xf8, !PT ;  /* 0x800000000b0ba812 */ /* 0x000fc800078ef825 */
[----:B------:R-:W-:-:S03]  /*1e20*/  @!P2 LOP3.LUT R45, R11, 0x100000, RZ, 0xfc, !PT ;  /* 0x001000000b2da812 */ /* 0x000fc600078efcff */
[----:B------:R-:W-:-:S08]  /*1e30*/  DFMA R42, R42, R42, R42 ;  /* 0x0000002a2a2a722b */ /* 0x000fd0000000002a */
[----:B------:R-:W-:Y:S01]  /*1e40*/  DFMA R42, R38, R42, R38 ;  /* 0x0000002a262a722b */ /* 0x000fe20000000026 */
[----:B------:R-:W-:Y:S01]  /*1e50*/  LOP3.LUT R39, R9, 0x800fffff, R37, 0xf8, !PT ;  /* 0x800fffff09277812 */ /* 0x000fe200078ef825 */
[----:B------:R-:W-:Y:S02]  /*1e60*/  IMAD.MOV.U32 R38, RZ, RZ, R36 ;  /* 0x000000ffff267224 */ /* 0x000fe400078e0024 */
[----:B------:R-:W-:-:S04]  /*1e70*/  IMAD.MOV.U32 R9, RZ, RZ, R7 ;  /* 0x000000ffff097224 */ /* 0x000fc800078e0007 */
[----:B------:R-:W-:Y:S02]  /*1e80*/  DFMA R40, R42, -R26, 1 ;  /* 0x3ff000002a28742b */ /* 0x000fe4000000081a */
[----:B------:R-:W-:-:S06]  /*1e90*/  @!P2 DFMA R38, R38, 2, -R44 ;  /* 0x400000002626a82b */ /* 0x000fcc000000082c */
[----:B------:R-:W-:-:S04]  /*1ea0*/  DFMA R42, R42, R40, R42 ;  /* 0x000000282a2a722b */ /* 0x000fc8000000002a */
[----:B------:R-:W-:-:S04]  /*1eb0*/  @!P2 LOP3.LUT R9, R39, 0x7ff00000, RZ, 0xc0, !PT ;  /* 0x7ff000002709a812 */ /* 0x000fc800078ec0ff */
[----:B------:R-:W-:Y:S01]  /*1ec0*/  IADD3 R11, PT, PT, R9, -0x1, RZ ;  /* 0xffffffff090b7810 */ /* 0x000fe20007ffe0ff */
[----:B------:R-:W-:-:S03]  /*1ed0*/  DMUL R40, R42, R38 ;  /* 0x000000262a287228 */ /* 0x000fc60000000000 */
[----:B------:R-:W-:Y:S01]  /*1ee0*/  ISETP.GT.U32.AND P0, PT, R11, 0x7feffffe, PT ;  /* 0x7feffffe0b00780c */ /* 0x000fe20003f04070 */
[----:B------:R-:W-:-:S04]  /*1ef0*/  VIADD R11, R10, 0xffffffff ;  /* 0xffffffff0a0b7836 */ /* 0x000fc80000000000 */
[----:B------:R-:W-:Y:S01]  /*1f00*/  DFMA R44, R40, -R26, R38 ;  /* 0x8000001a282c722b */ /* 0x000fe20000000026 */
[----:B------:R-:W-:-:S07]  /*1f10*/  ISETP.GT.U32.OR P0, PT, R11, 0x7feffffe, P0 ;  /* 0x7feffffe0b00780c */ /* 0x000fce0000704470 */
[----:B------:R-:W-:-:S06]  /*1f20*/  DFMA R40, R42, R44, R40 ;  /* 0x0000002c2a28722b */ /* 0x000fcc0000000028 */
[----:B------:R-:W-:Y:S05]  /*1f30*/  @P0 BRA `(.L_x_123) ;  /* 0x0000000000740947 */ /* 0x000fea0003800000 */
[----:B------:R-:W-:-:S04]  /*1f40*/  LOP3.LUT R10, R29, 0x7ff00000, RZ, 0xc0, !PT ;  /* 0x7ff000001d0a7812 */ /* 0x000fc800078ec0ff */
[CC--:B------:R-:W-:Y:S02]  /*1f50*/  VIADDMNMX R9, R7.reuse, -R10.reuse, 0xb9600000, !PT ;  /* 0xb960000007097446 */ /* 0x0c0fe4000780090a */
[----:B------:R-:W-:Y:S02]  /*1f60*/  ISETP.GE.U32.AND P0, PT, R7, R10, PT ;  /* 0x0000000a0700720c */ /* 0x000fe40003f06070 */
[----:B------:R-:W-:Y:S02]  /*1f70*/  VIMNMX R9, PT, PT, R9, 0x46a00000, PT ;  /* 0x46a0000009097848 */ /* 0x000fe40003fe0100 */
[----:B------:R-:W-:Y:S02]  /*1f80*/  SEL R8, R8, 0x63400000, !P0 ;  /* 0x6340000008087807 */ /* 0x000fe40004000000 */
[----:B------:R-:W-:-:S03]  /*1f90*/  MOV R10, RZ ;  /* 0x000000ff000a7202 */ /* 0x000fc60000000f00 */
[----:B------:R-:W-:-:S04]  /*1fa0*/  IMAD.IADD R8, R9, 0x1, -R8 ;  /* 0x0000000109087824 */ /* 0x000fc800078e0a08 */
[----:B------:R-:W-:-:S06]  /*1fb0*/  VIADD R11, R8, 0x7fe00000 ;  /* 0x7fe00000080b7836 */ /* 0x000fcc0000000000 */
[----:B------:R-:W-:-:S10]  /*1fc0*/  DMUL R42, R40, R10 ;  /* 0x0000000a282a7228 */ /* 0x000fd40000000000 */
[----:B------:R-:W-:-:S13]  /*1fd0*/  FSETP.GTU.AND P0, PT, |R43|, 1.469367938527859385e-39, PT ;  /* 0x001000002b00780b */ /* 0x000fda0003f0c200 */
[----:B------:R-:W-:Y:S05]  /*1fe0*/  @P0 BRA `(.L_x_124) ;  /* 0x0000000000a80947 */ /* 0x000fea0003800000 */
[----:B------:R-:W-:-:S06]  /*1ff0*/  DFMA R26, R40, -R26, R38 ;  /* 0x8000001a281a722b */ /* 0x000fcc0000000026 */
[----:B------:R-:W-:-:S04]  /*2000*/  IMAD.MOV.U32 R26, RZ, RZ, RZ ;  /* 0x000000ffff1a7224 */ /* 0x000fc800078e00ff */
        /* <DEDUP_REMOVED lines=12> */
[----:B------:R-:W-:Y:S02]  /*20d0*/  FSEL R9, R28, R43, !P0 ;  /* 0x0000002b1c097208 */ /* 0x000fe40004000000 */
[----:B------:R-:W-:-:S03]  /*20e0*/  MOV R42, R8 ;  /* 0x00000008002a7202 */ /* 0x000fc60000000f00 */
[----:B------:R-:W-:Y:S01]  /*20f0*/  IMAD.MOV.U32 R43, RZ, RZ, R9 ;  /* 0x000000ffff2b7224 */ /* 0x000fe200078e0009 */
[----:B------:R-:W-:Y:S06]  /*2100*/  BRA `(.L_x_124) ;  /* 0x0000000000607947 */ /* 0x000fec0003800000 */
.L_x_123:
[----:B------:R-:W-:-:S14]  /*2110*/  DSETP.NAN.AND P0, PT, R36, R36, PT ;  /* 0x000000242400722a */ /* 0x000fdc0003f08000 */
[----:B------:R-:W-:Y:S05]  /*2120*/  @P0 BRA `(.L_x_125) ;  /* 0x00000000004c0947 */ /* 0x000fea0003800000 */
[----:B------:R-:W-:-:S14]  /*2130*/  DSETP.NAN.AND P0, PT, R28, R28, PT ;  /* 0x0000001c1c00722a */ /* 0x000fdc0003f08000 */
[----:B------:R-:W-:Y:S05]  /*2140*/  @P0 BRA `(.L_x_126) ;  /* 0x0000000000340947 */ /* 0x000fea0003800000 */
[----:B------:R-:W-:Y:S01]  /*2150*/  ISETP.NE.AND P0, PT, R9, R10, PT ;  /* 0x0000000a0900720c */ /* 0x000fe20003f05270 */
[----:B------:R-:W-:Y:S02]  /*2160*/  IMAD.MOV.U32 R42, RZ, RZ, 0x0 ;  /* 0x00000000ff2a7424 */ /* 0x000fe400078e00ff */
[----:B------:R-:W-:-:S10]  /*2170*/  IMAD.MOV.U32 R43, RZ, RZ, -0x80000 ;  /* 0xfff80000ff2b7424 */ /* 0x000fd400078e00ff */
[----:B------:R-:W-:Y:S05]  /*2180*/  @!P0 BRA `(.L_x_124) ;  /* 0x0000000000408947 */ /* 0x000fea0003800000 */
[----:B------:R-:W-:Y:S02]  /*2190*/  ISETP.NE.AND P0, PT, R9, 0x7ff00000, PT ;  /* 0x7ff000000900780c */ /* 0x000fe40003f05270 */
[----:B------:R-:W-:Y:S02]  /*21a0*/  LOP3.LUT R29, R37, 0x80000000, R29, 0x48, !PT ;  /* 0x80000000251d7812 */ /* 0x000fe400078e481d */
[----:B------:R-:W-:-:S13]  /*21b0*/  ISETP.EQ.OR P0, PT, R10, RZ, !P0 ;  /* 0x000000ff0a00720c */ /* 0x000fda0004702670 */
[----:B------:R-:W-:Y:S01]  /*21c0*/  @P0 LOP3.LUT R7, R29, 0x7ff00000, RZ, 0xfc, !PT ;  /* 0x7ff000001d070812 */ /* 0x000fe200078efcff */
[----:B------:R-:W-:Y:S01]  /*21d0*/  @!P0 IMAD.MOV.U32 R43, RZ, RZ, R29 ;  /* 0x000000ffff2b8224 */ /* 0x000fe200078e001d */
[----:B------:R-:W-:Y:S01]  /*21e0*/  @!P0 MOV R42, RZ ;  /* 0x000000ff002a8202 */ /* 0x000fe20000000f00 */
[----:B------:R-:W-:Y:S02]  /*21f0*/  @P0 IMAD.MOV.U32 R42, RZ, RZ, RZ ;  /* 0x000000ffff2a0224 */ /* 0x000fe400078e00ff */
[----:B------:R-:W-:Y:S01]  /*2200*/  @P0 IMAD.MOV.U32 R43, RZ, RZ, R7 ;  /* 0x000000ffff2b0224 */ /* 0x000fe200078e0007 */
[----:B------:R-:W-:Y:S06]  /*2210*/  BRA `(.L_x_124) ;  /* 0x00000000001c7947 */ /* 0x000fec0003800000 */
.L_x_126:
[----:B------:R-:W-:Y:S02]  /*2220*/  LOP3.LUT R7, R29, 0x80000, RZ, 0xfc, !PT ;  /* 0x000800001d077812 */ /* 0x000fe400078efcff */
[----:B------:R-:W-:-:S03]  /*2230*/  MOV R42, R28 ;  /* 0x0000001c002a7202 */ /* 0x000fc60000000f00 */
[----:B------:R-:W-:Y:S01]  /*2240*/  IMAD.MOV.U32 R43, RZ, RZ, R7 ;  /* 0x000000ffff2b7224 */ /* 0x000fe200078e0007 */
[----:B------:R-:W-:Y:S06]  /*2250*/  BRA `(.L_x_124) ;  /* 0x00000000000c7947 */ /* 0x000fec0003800000 */
.L_x_125:
[----:B------:R-:W-:Y:S01]  /*2260*/  LOP3.LUT R7, R37, 0x80000, RZ, 0xfc, !PT ;  /* 0x0008000025077812 */ /* 0x000fe200078efcff */
[----:B------:R-:W-:-:S04]  /*2270*/  IMAD.MOV.U32 R42, RZ, RZ, R36 ;  /* 0x000000ffff2a7224 */ /* 0x000fc800078e0024 */
[----:B------:R-:W-:-:S07]  /*2280*/  IMAD.MOV.U32 R43, RZ, RZ, R7 ;  /* 0x000000ffff2b7224 */ /* 0x000fce00078e0007 */
.L_x_124:
[----:B------:R-:W-:Y:S05]  /*2290*/  BSYNC.RECONVERGENT B0 ;  /* 0x0000000000007941 */ /* 0x000fea0003800200 */
.L_x_122:
[----:B------:R-:W-:Y:S01]  /*22a0*/  IMAD.MOV.U32 R10, RZ, RZ, R6 ;  /* 0x000000ffff0a7224 */ /* 0x000fe200078e0006 */
[----:B------:R-:W-:Y:S01]  /*22b0*/  MOV R8, R42 ;  /* 0x0000002a00087202 */ /* 0x000fe20000000f00 */
[----:B------:R-:W-:Y:S02]  /*22c0*/  IMAD.MOV.U32 R11, RZ, RZ, 0x0 ;  /* 0x00000000ff0b7424 */ /* 0x000fe400078e00ff */
[----:B------:R-:W-:Y:S02]  /*22d0*/  IMAD.MOV.U32 R7, RZ, RZ, R43 ;  /* 0x000000ffff077224 */ /* 0x000fe400078e002b */
[----:B------:R-:W-:Y:S05]  /*22e0*/  RET.REL.NODEC R10 `(CalcPhysics) ;  /* 0xffffffdc0a447950 */ /* 0x000fea0003c3ffff */
        .weak           $__internal_3_$__cuda_sm20_dsqrt_rn_f64_mediumpath_v1
        .type           $__internal_3_$__cuda_sm20_dsqrt_rn_f64_mediumpath_v1,@function
        .size           $__internal_3_$__cuda_sm20_dsqrt_rn_f64_mediumpath_v1,(.L_x_136 - $__internal_3_$__cuda_sm20_dsqrt_rn_f64_mediumpath_v1)
$__internal_3_$__cuda_sm20_dsqrt_rn_f64_mediumpath_v1:
[----:B------:R-:W-:Y:S01]  /*22f0*/  ISETP.GE.U32.AND P0, PT, R28, -0x3400000, PT ;  /* 0xfcc000001c00780c */ /* 0x000fe20003f06070 */
[----:B------:R-:W-:-:S12]  /*2300*/  BSSY.RECONVERGENT B2, `(.L_x_127) ;  /* 0x0000023000027945 */ /* 0x000fd80003800200 */
[----:B------:R-:W-:Y:S05]  /*2310*/  @!P0 BRA `(.L_x_128) ;  /* 0x0000000000208947 */ /* 0x000fea0003800000 */
[----:B------:R-:W-:-:S10]  /*2320*/  DFMA.RM R6, R6, R8, R26 ;  /* 0x000000080606722b */ /* 0x000fd4000000401a */
[----:B------:R-:W-:-:S04]  /*2330*/  IADD3 R8, P0, PT, R6, 0x1, RZ ;  /* 0x0000000106087810 */ /* 0x000fc80007f1e0ff */
[----:B------:R-:W-:-:S06]  /*2340*/  IADD3.X R9, PT, PT, RZ, R7, RZ, P0, !PT ;  /* 0x00000007ff097210 */ /* 0x000fcc00007fe4ff */
[----:B------:R-:W-:-:S08]  /*2350*/  DFMA.RP R2, -R6, R8, R2 ;  /* 0x000000080602722b */ /* 0x000fd00000008102 */
[----:B------:R-:W-:-:S06]  /*2360*/  DSETP.GT.AND P0, PT, R2, RZ, PT ;  /* 0x000000ff0200722a */ /* 0x000fcc0003f04000 */
[----:B------:R-:W-:Y:S02]  /*2370*/  FSEL R6, R8, R6, P0 ;  /* 0x0000000608067208 */ /* 0x000fe40000000000 */
[----:B------:R-:W-:Y:S01]  /*2380*/  FSEL R7, R9, R7, P0 ;  /* 0x0000000709077208 */ /* 0x000fe20000000000 */
[----:B------:R-:W-:Y:S06]  /*2390*/  BRA `(.L_x_129) ;  /* 0x0000000000647947 */ /* 0x000fec0003800000 */
.L_x_128:
[----:B------:R-:W-:-:S14]  /*23a0*/  DSETP.NE.AND P0, PT, R2, RZ, PT ;  /* 0x000000ff0200722a */ /* 0x000fdc0003f05000 */
[----:B------:R-:W-:Y:S05]  /*23b0*/  @!P0 BRA `(.L_x_130) ;  /* 0x0000000000588947 */ /* 0x000fea0003800000 */
[----:B------:R-:W-:-:S13]  /*23c0*/  ISETP.GE.AND P0, PT, R3, RZ, PT ;  /* 0x000000ff0300720c */ /* 0x000fda0003f06270 */
[----:B------:R-:W-:Y:S02]  /*23d0*/  @!P0 IMAD.MOV.U32 R6, RZ, RZ, 0x0 ;  /* 0x00000000ff068424 */ /* 0x000fe400078e00ff */
[----:B------:R-:W-:Y:S01]  /*23e0*/  @!P0 IMAD.MOV.U32 R7, RZ, RZ, -0x80000 ;  /* 0xfff80000ff078424 */ /* 0x000fe200078e00ff */
[----:B------:R-:W-:Y:S06]  /*23f0*/  @!P0 BRA `(.L_x_129) ;  /* 0x00000000004c8947 */ /* 0x000fec0003800000 */
[----:B------:R-:W-:-:S13]  /*2400*/  ISETP.GT.AND P0, PT, R3, 0x7fefffff, PT ;  /* 0x7fefffff0300780c */ /* 0x000fda0003f04270 */
[----:B------:R-:W-:Y:S05]  /*2410*/  @P0 BRA `(.L_x_130) ;  /* 0x0000000000400947 */ /* 0x000fea0003800000 */
[----:B------:R-:W-:Y:S01]  /*2420*/  DMUL R2, R2, 8.11296384146066816958e+31 ;  /* 0x4690000002027828 */ /* 0x000fe20000000000 */
[----:B------:R-:W-:Y:S01]  /*2430*/  IMAD.MOV.U32 R6, RZ, RZ, RZ ;  /* 0x000000ffff067224 */ /* 0x000fe200078e00ff */
[----:B------:R-:W-:Y:S01]  /*2440*/  MOV R8, 0x0 ;  /* 0x0000000000087802 */ /* 0x000fe20000000f00 */
[----:B------:R-:W-:-:S03]  /*2450*/  IMAD.MOV.U32 R9, RZ, RZ, 0x3fd80000 ;  /* 0x3fd80000ff097424 */ /* 0x000fc600078e00ff */
[----:B------:R-:W0:Y:S02]  /*2460*/  MUFU.RSQ64H R7, R3 ;  /* 0x0000000300077308 */ /* 0x000e240000001c00 */
[----:B0-----:R-:W-:-:S08]  /*2470*/  DMUL R26, R6, R6 ;  /* 0x00000006061a7228 */ /* 0x001fd00000000000 */
[----:B------:R-:W-:-:S08]  /*2480*/  DFMA R26, R2, -R26, 1 ;  /* 0x3ff00000021a742b */ /* 0x000fd0000000081a */
[----:B------:R-:W-:Y:S02]  /*2490*/  DFMA R8, R26, R8, 0.5 ;  /* 0x3fe000001a08742b */ /* 0x000fe40000000008 */
[----:B------:R-:W-:-:S08]  /*24a0*/  DMUL R26, R6, R26 ;  /* 0x0000001a061a7228 */ /* 0x000fd00000000000 */
[----:B------:R-:W-:-:S08]  /*24b0*/  DFMA R8, R8, R26, R6 ;  /* 0x0000001a0808722b */ /* 0x000fd00000000006 */
[----:B------:R-:W-:Y:S02]  /*24c0*/  DMUL R6, R2, R8 ;  /* 0x0000000802067228 */ /* 0x000fe40000000000 */
[----:B------:R-:W-:-:S06]  /*24d0*/  VIADD R9, R9, 0xfff00000 ;  /* 0xfff0000009097836 */ /* 0x000fcc0000000000 */
[----:B------:R-:W-:-:S08]  /*24e0*/  DFMA R26, R6, -R6, R2 ;  /* 0x80000006061a722b */ /* 0x000fd00000000002 */
[----:B------:R-:W-:-:S10]  /*24f0*/  DFMA R6, R8, R26, R6 ;  /* 0x0000001a0806722b */ /* 0x000fd40000000006 */
[----:B------:R-:W-:Y:S01]  /*2500*/  VIADD R7, R7, 0xfcb00000 ;  /* 0xfcb0000007077836 */ /* 0x000fe20000000000 */
[----:B------:R-:W-:Y:S06]  /*2510*/  BRA `(.L_x_129) ;  /* 0x0000000000047947 */ /* 0x000fec0003800000 */
.L_x_130:
[----:B------:R-:W-:-:S11]  /*2520*/  DADD R6, R2, R2 ;  /* 0x0000000002067229 */ /* 0x000fd60000000002 */
.L_x_129:
[----:B------:R-:W-:Y:S05]  /*2530*/  BSYNC.RECONVERGENT B2 ;  /* 0x0000000000027941 */ /* 0x000fea0003800200 */
.L_x_127:
[----:B------:R-:W-:Y:S01]  /*2540*/  IMAD.MOV.U32 R11, RZ, RZ, 0x0 ;  /* 0x00000000ff0b7424 */ /* 0x000fe200078e00ff */
[----:B------:R-:W-:Y:S01]  /*2550*/  MOV R32, R6 ;  /* 0x0000000600207202 */ /* 0x000fe20000000f00 */
[----:B------:R-:W-:Y:S02]  /*2560*/  IMAD.MOV.U32 R33, RZ, RZ, R7 ;  /* 0x000000ffff217224 */ /* 0x000fe400078e0007 */
[----:B------:R-:W-:Y:S05]  /*2570*/  RET.REL.NODEC R10 `(CalcPhysics) ;  /* 0xffffffd80aa07950 */ /* 0x000fea0003c3ffff */
.L_x_131:
        /* <DEDUP_REMOVED lines=16> */
.L_x_136:


//--------------------- .nv.shared.reserved.0     --------------------------
	.section	.nv.shared.reserved.0,"aw",@nobits
	.weak		__nv_reservedSMEM_offset_0_alias
	.size		__nv_reservedSMEM_offset_0_alias, 0, 64
	.other		__nv_reservedSMEM_offset_0_alias,@"STO_CUDA_RESERVED_SHARED STV_DEFAULT"
__nv_reservedSMEM_offset_0_alias:
	.zero		0
	.zero		64


//--------------------- .nv.constant0.CollideBodies --------------------------
	.section	.nv.constant0.CollideBodies,"a",@progbits
	.sectionflags	@""
	.align	4
.nv.constant0.CollideBodies:
	.zero		936


//--------------------- .nv.constant0.CalcPhysics --------------------------
	.section	.nv.constant0.CalcPhysics,"a",@progbits
	.sectionflags	@""
	.align	4
.nv.constant0.CalcPhysics:
	.zero		932


//--------------------- SYMBOLS --------------------------

	.type		.nv.reservedSmem.offset0,@object
	.size		.nv.reservedSmem.offset0,0x4
